// auto-generated by cutlass_sweep.gemm — config: {"arch": "sm_100", "cluster_m": 1, "cluster_n": 1, "dtype": "tf32", "dtype_b": "tf32", "layout": "tn", "stages": 0, "tile_k": 32, "tile_m": 128, "tile_n": 64}
#include "cutlass/cutlass.h"
#include "cutlass/gemm/collective/collective_builder.hpp"
#include "cutlass/gemm/device/gemm_universal_adapter.h"
#include "cutlass/gemm/kernel/gemm_universal.hpp"
#include "cutlass/epilogue/collective/collective_builder.hpp"

using ElemA = cutlass::tfloat32_t;
using ElemB = cutlass::tfloat32_t;
using ElemCD = cutlass::tfloat32_t;
using Acc  = float;
using TileShape    = cute::Shape<cute::_128, cute::_64, cute::_32>;
using ClusterShape = cute::Shape<cute::_1, cute::_1, cute::_1>;

using CollectiveEpilogue = typename cutlass::epilogue::collective::CollectiveBuilder<
    cutlass::arch::Sm100, cutlass::arch::OpClassTensorOp,
    TileShape, ClusterShape,
    cutlass::epilogue::collective::EpilogueTileAuto,
    Acc, Acc,
    ElemCD, cutlass::layout::RowMajor, 128 / cutlass::sizeof_bits<ElemCD>::value,
    ElemCD, cutlass::layout::RowMajor, 128 / cutlass::sizeof_bits<ElemCD>::value,
    cutlass::epilogue::collective::EpilogueScheduleAuto
  >::CollectiveOp;

using CollectiveMainloop = typename cutlass::gemm::collective::CollectiveBuilder<
    cutlass::arch::Sm100, cutlass::arch::OpClassTensorOp,
    ElemA, cutlass::layout::ColumnMajor, 128 / cutlass::sizeof_bits<ElemA>::value,
    ElemB, cutlass::layout::RowMajor, 128 / cutlass::sizeof_bits<ElemB>::value,
    Acc,
    TileShape, ClusterShape,
    cutlass::gemm::collective::StageCountAutoCarveout<static_cast<int>(sizeof(typename CollectiveEpilogue::SharedStorage))>,
    cutlass::gemm::collective::KernelScheduleAuto
  >::CollectiveOp;

using GemmKernel = cutlass::gemm::kernel::GemmUniversal<
    cute::Shape<int,int,int,int>,
    CollectiveMainloop,
    CollectiveEpilogue
>;
using Gemm = cutlass::gemm::device::GemmUniversalAdapter<GemmKernel>;

// Force the device kernel symbol into the cubin without needing a host main.
auto* _anchor = &cutlass::device_kernel<GemmKernel>;


// ===== COMPILED SASS (sm_100a) =====

	.target	sm_100a

	.elftype	@"ET_EXEC"


//--------------------- .note.nv.tkinfo           --------------------------
	.section	.note.nv.tkinfo,"",@"SHT_NOTE"
	.sectionflags	@"SHF_NOTE_NV_TKINFO"
	.tkinfo
        /*0018*/ 	.word	0x00000002
        /*0030*/ 	.string	""
        /*0030*/ 	.string	"ptxas"
        /*0030*/ 	.string	"Cuda compilation tools, release 13.0, V13.0.88"
        /*0030*/ 	.string	"Build cuda_13.0.r13.0/compiler.36424714_0"
        /*0030*/ 	.string	"-arch sm_100a -m 64 "



//--------------------- .note.nv.cuinfo           --------------------------
	.section	.note.nv.cuinfo,"",@"SHT_NOTE"
	.sectionflags	@"SHF_NOTE_NV_CUINFO"
        /*0018*/ 	.short	0x0002
        /*001a*/ 	.short	0x0064
        /*001c*/ 	.short	0x0082
	.zero		2


//--------------------- .nv.info                  --------------------------
	.section	.nv.info,"",@"SHT_CUDA_INFO"
	.align	4


	//----- nvinfo : EIATTR_REGCOUNT
	.align		4
        /*0000*/ 	.byte	0x04, 0x2f
        /*0002*/ 	.short	(.L_19 - .L_18)
	.align		4
.L_18:
        /*0004*/ 	.word	index@(_ZN7cutlass13device_kernelINS_4gemm6kernel13GemmUniversalIN4cute5tupleIJiiiiEEENS1_10collective13CollectiveMmaINS1_35MainloopSm100TmaUmmaWarpSpecializedILi8ELi2ELi4ENS5_IJNS4_1CILi1EEESB_SB_EEEEENS5_IJNSA_ILi128EEENSA_ILi64EEENSA_ILi32EEEEEENS_10tfloat32_tENS5_IJSB_llEEESI_SJ_NS4_8TiledMMAINS4_8MMA_AtomIJNS4_17SM100_MMA_TF32_SSISI_SI_fLi128ELi64ELNS4_4UMMA5MajorE1ELSO_1ELNSN_7ScaleInE0ELSP_0EEEEEENS4_6LayoutISC_NS5_IJNSA_ILi0EEEST_ST_EEEEENS5_IJNS4_10UnderscoreESW_SW_EEEEENS4_13SM90_TMA_LOADENS4_14ComposedLayoutINS4_7SwizzleILi2ELi5ELi2EEENS4_18smem_ptr_flag_bitsILi32EEENSS_INS5_IJSG_NSA_ILi4EEEEEENS5_IJSB_SG_EEEEEEEvNS4_8identityESZ_S19_vS1A_EENS_8epilogue10collective18CollectiveEpilogueINS1C_23Sm100TmaWarpSpecializedILi4ELi2ELi16ELb1ELb0EEEJSH_NS5_IJNSS_ISE_SB_EENSS_INSA_ILi16EEESB_EEEEESI_NS5_IJlSB_lEEESI_S1L_NS1C_6fusion15FusionCallbacksIS1G_NS1M_17LinearCombinationISI_fSI_fLNS_15FloatRoundStyleE2EEESH_S1K_JEEENS4_5SM1004TMEM4LOAD26SM100_TMEM_LOAD_32dp32b16xESZ_NS10_INS11_ILi2ELi4ELi3EEES14_NSS_INS5_IJNSA_ILi8EEES1I_EEENS5_IJS1I_SB_EEEEEEENS4_39AutoVectorizingCopyWithAssumedAlignmentILi128EEENS4_14SM90_TMA_STOREES21_S23_S23_EEEvvEEEEvNT_6ParamsE)
        /*0008*/ 	.word	0x00000060


	//----- nvinfo : EIATTR_FRAME_SIZE
	.align		4
.L_19:
        /*000c*/ 	.byte	0x04, 0x11
        /*000e*/ 	.short	(.L_21 - .L_20)
	.align		4
.L_20:
        /*0010*/ 	.word	index@($__internal_2_$__cuda_sm10x_tcgen05_guardrail_trap_unallocated_columns_being_dealloced)
        /*0014*/ 	.word	0x00000000


	//----- nvinfo : EIATTR_FRAME_SIZE
	.align		4
.L_21:
        /*0018*/ 	.byte	0x04, 0x11
        /*001a*/ 	.short	(.L_23 - .L_22)
	.align		4
.L_22:
        /*001c*/ 	.word	index@($__internal_1_$__cuda_sm10x_tcgen05_guardrail_trap_phase_invalid_during_alloc)
        /*0020*/ 	.word	0x00000000


	//----- nvinfo : EIATTR_FRAME_SIZE
	.align		4
.L_23:
        /*0024*/ 	.byte	0x04, 0x11
        /*0026*/ 	.short	(.L_25 - .L_24)
	.align		4
.L_24:
        /*0028*/ 	.word	index@($__internal_0_$__cuda_sm10x_tcgen05_guardrail_trap_col_being_dealloced_not_returned_by_alloc)
        /*002c*/ 	.word	0x00000000


	//----- nvinfo : EIATTR_FRAME_SIZE
	.align		4
.L_25:
        /*0030*/ 	.byte	0x04, 0x11
        /*0032*/ 	.short	(.L_27 - .L_26)
	.align		4
.L_26:
        /*0034*/ 	.word	index@(_ZN7cutlass13device_kernelINS_4gemm6kernel13GemmUniversalIN4cute5tupleIJiiiiEEENS1_10collective13CollectiveMmaINS1_35MainloopSm100TmaUmmaWarpSpecializedILi8ELi2ELi4ENS5_IJNS4_1CILi1EEESB_SB_EEEEENS5_IJNSA_ILi128EEENSA_ILi64EEENSA_ILi32EEEEEENS_10tfloat32_tENS5_IJSB_llEEESI_SJ_NS4_8TiledMMAINS4_8MMA_AtomIJNS4_17SM100_MMA_TF32_SSISI_SI_fLi128ELi64ELNS4_4UMMA5MajorE1ELSO_1ELNSN_7ScaleInE0ELSP_0EEEEEENS4_6LayoutISC_NS5_IJNSA_ILi0EEEST_ST_EEEEENS5_IJNS4_10UnderscoreESW_SW_EEEEENS4_13SM90_TMA_LOADENS4_14ComposedLayoutINS4_7SwizzleILi2ELi5ELi2EEENS4_18smem_ptr_flag_bitsILi32EEENSS_INS5_IJSG_NSA_ILi4EEEEEENS5_IJSB_SG_EEEEEEEvNS4_8identityESZ_S19_vS1A_EENS_8epilogue10collective18CollectiveEpilogueINS1C_23Sm100TmaWarpSpecializedILi4ELi2ELi16ELb1ELb0EEEJSH_NS5_IJNSS_ISE_SB_EENSS_INSA_ILi16EEESB_EEEEESI_NS5_IJlSB_lEEESI_S1L_NS1C_6fusion15FusionCallbacksIS1G_NS1M_17LinearCombinationISI_fSI_fLNS_15FloatRoundStyleE2EEESH_S1K_JEEENS4_5SM1004TMEM4LOAD26SM100_TMEM_LOAD_32dp32b16xESZ_NS10_INS11_ILi2ELi4ELi3EEES14_NSS_INS5_IJNSA_ILi8EEES1I_EEENS5_IJS1I_SB_EEEEEEENS4_39AutoVectorizingCopyWithAssumedAlignmentILi128EEENS4_14SM90_TMA_STOREES21_S23_S23_EEEvvEEEEvNT_6ParamsE)
        /*0038*/ 	.word	0x00000000


	//----- nvinfo : EIATTR_MIN_STACK_SIZE
	.align		4
.L_27:
        /*003c*/ 	.byte	0x04, 0x12
        /*003e*/ 	.short	(.L_29 - .L_28)
	.align		4
.L_28:
        /*0040*/ 	.word	index@(_ZN7cutlass13device_kernelINS_4gemm6kernel13GemmUniversalIN4cute5tupleIJiiiiEEENS1_10collective13CollectiveMmaINS1_35MainloopSm100TmaUmmaWarpSpecializedILi8ELi2ELi4ENS5_IJNS4_1CILi1EEESB_SB_EEEEENS5_IJNSA_ILi128EEENSA_ILi64EEENSA_ILi32EEEEEENS_10tfloat32_tENS5_IJSB_llEEESI_SJ_NS4_8TiledMMAINS4_8MMA_AtomIJNS4_17SM100_MMA_TF32_SSISI_SI_fLi128ELi64ELNS4_4UMMA5MajorE1ELSO_1ELNSN_7ScaleInE0ELSP_0EEEEEENS4_6LayoutISC_NS5_IJNSA_ILi0EEEST_ST_EEEEENS5_IJNS4_10UnderscoreESW_SW_EEEEENS4_13SM90_TMA_LOADENS4_14ComposedLayoutINS4_7SwizzleILi2ELi5ELi2EEENS4_18smem_ptr_flag_bitsILi32EEENSS_INS5_IJSG_NSA_ILi4EEEEEENS5_IJSB_SG_EEEEEEEvNS4_8identityESZ_S19_vS1A_EENS_8epilogue10collective18CollectiveEpilogueINS1C_23Sm100TmaWarpSpecializedILi4ELi2ELi16ELb1ELb0EEEJSH_NS5_IJNSS_ISE_SB_EENSS_INSA_ILi16EEESB_EEEEESI_NS5_IJlSB_lEEESI_S1L_NS1C_6fusion15FusionCallbacksIS1G_NS1M_17LinearCombinationISI_fSI_fLNS_15FloatRoundStyleE2EEESH_S1K_JEEENS4_5SM1004TMEM4LOAD26SM100_TMEM_LOAD_32dp32b16xESZ_NS10_INS11_ILi2ELi4ELi3EEES14_NSS_INS5_IJNSA_ILi8EEES1I_EEENS5_IJS1I_SB_EEEEEEENS4_39AutoVectorizingCopyWithAssumedAlignmentILi128EEENS4_14SM90_TMA_STOREES21_S23_S23_EEEvvEEEEvNT_6ParamsE)
        /*0044*/ 	.word	0x00000000
.L_29:


//--------------------- .nv.compat                --------------------------
	.section	.nv.compat,"",@"SHT_CUDA_COMPAT_INFO"
	.align	4
        /*0000*/ 	.byte	0x02, 0x09, 0x01, 0x00, 0x02, 0x02, 0x02, 0x00, 0x02, 0x05, 0x05, 0x00, 0x03, 0x07, 0x01, 0x01
        /*0010*/ 	.byte	0x02, 0x03, 0x01, 0x00, 0x02, 0x06, 0x01, 0x00, 0x04, 0x0b, 0x08, 0x00, 0x09, 0x00, 0x00, 0x00
        /*0020*/ 	.byte	0x00, 0x00, 0x00, 0x00


//--------------------- .nv.info._ZN7cutlass13device_kernelINS_4gemm6kernel13GemmUniversalIN4cute5tupleIJiiiiEEENS1_10collective13CollectiveMmaINS1_35MainloopSm100TmaUmmaWarpSpecializedILi8ELi2ELi4ENS5_IJNS4_1CILi1EEESB_SB_EEEEENS5_IJNSA_ILi128EEENSA_ILi64EEENSA_ILi32EEEEEENS_10tfloat32_tENS5_IJSB_llEEESI_SJ_NS4_8TiledMMAINS4_8MMA_AtomIJNS4_17SM100_MMA_TF32_SSISI_SI_fLi128ELi64ELNS4_4UMMA5MajorE1ELSO_1ELNSN_7ScaleInE0ELSP_0EEEEEENS4_6LayoutISC_NS5_IJNSA_ILi0EEEST_ST_EEEEENS5_IJNS4_10UnderscoreESW_SW_EEEEENS4_13SM90_TMA_LOADENS4_14ComposedLayoutINS4_7SwizzleILi2ELi5ELi2EEENS4_18smem_ptr_flag_bitsILi32EEENSS_INS5_IJSG_NSA_ILi4EEEEEENS5_IJSB_SG_EEEEEEEvNS4_8identityESZ_S19_vS1A_EENS_8epilogue10collective18CollectiveEpilogueINS1C_23Sm100TmaWarpSpecializedILi4ELi2ELi16ELb1ELb0EEEJSH_NS5_IJNSS_ISE_SB_EENSS_INSA_ILi16EEESB_EEEEESI_NS5_IJlSB_lEEESI_S1L_NS1C_6fusion15FusionCallbacksIS1G_NS1M_17LinearCombinationISI_fSI_fLNS_15FloatRoundStyleE2EEESH_S1K_JEEENS4_5SM1004TMEM4LOAD26SM100_TMEM_LOAD_32dp32b16xESZ_NS10_INS11_ILi2ELi4ELi3EEES14_NSS_INS5_IJNSA_ILi8EEES1I_EEENS5_IJS1I_SB_EEEEEEENS4_39AutoVectorizingCopyWithAssumedAlignmentILi128EEENS4_14SM90_TMA_STOREES21_S23_S23_EEEvvEEEEvNT_6ParamsE --------------------------
	.section	.nv.info._ZN7cutlass13device_kernelINS_4gemm6kernel13GemmUniversalIN4cute5tupleIJiiiiEEENS1_10collective13CollectiveMmaINS1_35MainloopSm100TmaUmmaWarpSpecializedILi8ELi2ELi4ENS5_IJNS4_1CILi1EEESB_SB_EEEEENS5_IJNSA_ILi128EEENSA_ILi64EEENSA_ILi32EEEEEENS_10tfloat32_tENS5_IJSB_llEEESI_SJ_NS4_8TiledMMAINS4_8MMA_AtomIJNS4_17SM100_MMA_TF32_SSISI_SI_fLi128ELi64ELNS4_4UMMA5MajorE1ELSO_1ELNSN_7ScaleInE0ELSP_0EEEEEENS4_6LayoutISC_NS5_IJNSA_ILi0EEEST_ST_EEEEENS5_IJNS4_10UnderscoreESW_SW_EEEEENS4_13SM90_TMA_LOADENS4_14ComposedLayoutINS4_7SwizzleILi2ELi5ELi2EEENS4_18smem_ptr_flag_bitsILi32EEENSS_INS5_IJSG_NSA_ILi4EEEEEENS5_IJSB_SG_EEEEEEEvNS4_8identityESZ_S19_vS1A_EENS_8epilogue10collective18CollectiveEpilogueINS1C_23Sm100TmaWarpSpecializedILi4ELi2ELi16ELb1ELb0EEEJSH_NS5_IJNSS_ISE_SB_EENSS_INSA_ILi16EEESB_EEEEESI_NS5_IJlSB_lEEESI_S1L_NS1C_6fusion15FusionCallbacksIS1G_NS1M_17LinearCombinationISI_fSI_fLNS_15FloatRoundStyleE2EEESH_S1K_JEEENS4_5SM1004TMEM4LOAD26SM100_TMEM_LOAD_32dp32b16xESZ_NS10_INS11_ILi2ELi4ELi3EEES14_NSS_INS5_IJNSA_ILi8EEES1I_EEENS5_IJS1I_SB_EEEEEEENS4_39AutoVectorizingCopyWithAssumedAlignmentILi128EEENS4_14SM90_TMA_STOREES21_S23_S23_EEEvvEEEEvNT_6ParamsE,"",@"SHT_CUDA_INFO"
	.sectionflags	@""
	.align	4


	//----- nvinfo : EIATTR_CUDA_API_VERSION
	.align		4
        /*0000*/ 	.byte	0x04, 0x37
        /*0002*/ 	.short	(.L_31 - .L_30)
.L_30:
        /*0004*/ 	.word	0x00000082


	//----- nvinfo : EIATTR_KPARAM_INFO
	.align		4
.L_31:
        /*0008*/ 	.byte	0x04, 0x17
        /*000a*/ 	.short	(.L_33 - .L_32)
.L_32:
        /*000c*/ 	.word	0x00000000
        /*0010*/ 	.short	0x0000
        /*0012*/ 	.short	0x0000
        /*0014*/ 	.byte	0x00, 0xf0, 0x01, 0x20


	//----- nvinfo : EIATTR_AT_ENTRY_FRAGMENTS
	.align		4
.L_33:
        /*0018*/ 	.byte	0x04, 0x4f
        /*001a*/ 	.short	(.L_35 - .L_34)


	//   ....[0]....
.L_34:
        /*001c*/ 	.word	0x00000006


	//----- nvinfo : EIATTR_RESERVED_SMEM_USED
	.align		4
.L_35:
        /*0020*/ 	.byte	0x01, 0x41
	.zero		2


	//----- nvinfo : EIATTR_SPARSE_MMA_MASK
	.align		4
        /*0024*/ 	.byte	0x03, 0x50
        /*0026*/ 	.short	0x0000


	//----- nvinfo : EIATTR_TCGEN05_1CTA_USED
	.align		4
        /*0028*/ 	.byte	0x01, 0x51
	.zero		2


	//----- nvinfo : EIATTR_MAXREG_COUNT
	.align		4
        /*002c*/ 	.byte	0x03, 0x1b
        /*002e*/ 	.short	0x00ff


	//----- nvinfo : EIATTR_NUM_BARRIERS
	.align		4
        /*0030*/ 	.byte	0x02, 0x4c
        /*0032*/ 	.byte	0x07
	.zero		1


	//----- nvinfo : EIATTR_EXTERNS
	.align		4
        /*0034*/ 	.byte	0x04, 0x0f
        /*0036*/ 	.short	(.L_37 - .L_36)


	//   ....[0]....
	.align		4
.L_36:
        /*0038*/ 	.word	index@(__assertfail)


	//----- nvinfo : EIATTR_MERCURY_ISA_VERSION
	.align		4
.L_37:
        /*003c*/ 	.byte	0x03, 0x5f
        /*003e*/ 	.short	0x0101


	//----- nvinfo : EIATTR_INT_WARP_WIDE_INSTR_OFFSETS
	.align		4
        /*0040*/ 	.byte	0x04, 0x31
        /*0042*/ 	.short	(.L_39 - .L_38)


	//   ....[0]....
.L_38:
        /*0044*/ 	.word	0x000021f0


	//   ....[1]....
        /*0048*/ 	.word	0x00003e80


	//   ....[2]....
        /*004c*/ 	.word	0x00003ea0


	//   ....[3]....
        /*0050*/ 	.word	0x00003ed0


	//   ....[4]....
        /*0054*/ 	.word	0x00004810


	//   ....[5]....
        /*0058*/ 	.word	0x00004880


	//   ....[6]....
        /*005c*/ 	.word	0x00004970


	//   ....[7]....
        /*0060*/ 	.word	0x000049f0


	//   ....[8]....
        /*0064*/ 	.word	0x00004b00


	//   ....[9]....
        /*0068*/ 	.word	0x00004b90


	//   ....[10]....
        /*006c*/ 	.word	0x00004d70


	//   ....[11]....
        /*0070*/ 	.word	0x00004ed0


	//----- nvinfo : EIATTR_COOP_GROUP_MASK_REGIDS
	.align		4
.L_39:
        /*0074*/ 	.byte	0x04, 0x29
        /*0076*/ 	.short	(.L_41 - .L_40)


	//   ....[0]....
.L_40:
        /*0078*/ 	.word	0xffffffff


	//   ....[1]....
        /*007c*/ 	.word	0xffffffff


	//   ....[2]....
        /*0080*/ 	.word	0xffffffff


	//   ....[3]....
        /*0084*/ 	.word	0xffffffff


	//   ....[4]....
        /*0088*/ 	.word	0xffffffff


	//   ....[5]....
        /*008c*/ 	.word	0xffffffff


	//   ....[6]....
        /*0090*/ 	.word	0xffffffff


	//   ....[7]....
        /*0094*/ 	.word	0xffffffff


	//   ....[8]....
        /*0098*/ 	.word	0xffffffff


	//   ....[9]....
        /*009c*/ 	.word	0xffffffff


	//   ....[10]....
        /*00a0*/ 	.word	0xffffffff


	//   ....[11]....
        /*00a4*/ 	.word	0xffffffff


	//   ....[12]....
        /*00a8*/ 	.word	0xffffffff


	//----- nvinfo : EIATTR_COOP_GROUP_INSTR_OFFSETS
	.align		4
.L_41:
        /*00ac*/ 	.byte	0x04, 0x28
        /*00ae*/ 	.short	(.L_43 - .L_42)


	//   ....[0]....
.L_42:
        /*00b0*/ 	.word	0x00000090


	//   ....[1]....
        /*00b4*/ 	.word	0x000004d0


	//   ....[2]....
        /*00b8*/ 	.word	0x000006c0


	//   ....[3]....
        /*00bc*/ 	.word	0x00000860


	//   ....[4]....
        /*00c0*/ 	.word	0x00000960


	//   ....[5]....
        /*00c4*/ 	.word	0x00000ad0


	//   ....[6]....
        /*00c8*/ 	.word	0x00000c70


	//   ....[7]....
        /*00cc*/ 	.word	0x000020d0


	//   ....[8]....
        /*00d0*/ 	.word	0x000030f0


	//   ....[9]....
        /*00d4*/ 	.word	0x00003300


	//   ....[10]....
        /*00d8*/ 	.word	0x00003330


	//   ....[11]....
        /*00dc*/ 	.word	0x00003d60


	//   ....[12]....
        /*00e0*/ 	.word	0x00003f90


	//----- nvinfo : EIATTR_VRC_CTA_INIT_COUNT
	.align		4
.L_43:
        /*00e4*/ 	.byte	0x02, 0x4a
        /*00e6*/ 	.byte	0x80
	.zero		1


	//----- nvinfo : EIATTR_SYSCALL_OFFSETS
	.align		4
        /*00e8*/ 	.byte	0x04, 0x46
        /*00ea*/ 	.short	(.L_45 - .L_44)


	//   ....[0]....
.L_44:
        /*00ec*/ 	.word	0x00005950


	//   ....[1]....
        /*00f0*/ 	.word	0x00005a40


	//   ....[2]....
        /*00f4*/ 	.word	0x000061b0


	//   ....[3]....
        /*00f8*/ 	.word	0x00006b30


	//   ....[4]....
        /*00fc*/ 	.word	0x00007480


	//   ....[5]....
        /*0100*/ 	.word	0x00007dd0


	//----- nvinfo : EIATTR_MBARRIER_INSTR_OFFSETS
	.align		4
.L_45:
        /*0104*/ 	.byte	0x04, 0x39
        /*0106*/ 	.short	(.L_47 - .L_46)


	//   ....[0]....
.L_46:
        /*0108*/ 	.word	0x000005b0
        /*010c*/ 	.word	0x000000ff
        /*0110*/ 	.word	0x00000000
        /*0114*/ 	.short	0x0100
        /*0116*/ 	.byte	0x05
	.zero		1


	//   ....[1]....
        /*0118*/ 	.word	0x000005c0
        /*011c*/ 	.word	0x000000ff
        /*0120*/ 	.word	0x00000040
        /*0124*/ 	.short	0x0100
        /*0126*/ 	.byte	0x05
	.zero		1


	//   ....[2]....
        /*0128*/ 	.word	0x000005d0
        /*012c*/ 	.word	0x000000ff
        /*0130*/ 	.word	0x00000008
        /*0134*/ 	.short	0x0100
        /*0136*/ 	.byte	0x05
	.zero		1


	//   ....[3]....
        /*0138*/ 	.word	0x000005e0
        /*013c*/ 	.word	0x000000ff
        /*0140*/ 	.word	0x00000048
        /*0144*/ 	.short	0x0100
        /*0146*/ 	.byte	0x05
	.zero		1


	//   ....[4]....
        /*0148*/ 	.word	0x000005f0
        /*014c*/ 	.word	0x000000ff
        /*0150*/ 	.word	0x00000010
        /*0154*/ 	.short	0x0100
        /*0156*/ 	.byte	0x05
	.zero		1


	//   ....[5]....
        /*0158*/ 	.word	0x00000600
        /*015c*/ 	.word	0x000000ff
        /*0160*/ 	.word	0x00000050
        /*0164*/ 	.short	0x0100
        /*0166*/ 	.byte	0x05
	.zero		1


	//   ....[6]....
        /*0168*/ 	.word	0x00000610
        /*016c*/ 	.word	0x000000ff
        /*0170*/ 	.word	0x00000018
        /*0174*/ 	.short	0x0100
        /*0176*/ 	.byte	0x05
	.zero		1


	//   ....[7]....
        /*0178*/ 	.word	0x00000620
        /*017c*/ 	.word	0x000000ff
        /*0180*/ 	.word	0x00000058
        /*0184*/ 	.short	0x0100
        /*0186*/ 	.byte	0x05
	.zero		1


	//   ....[8]....
        /*0188*/ 	.word	0x00000630
        /*018c*/ 	.word	0x000000ff
        /*0190*/ 	.word	0x00000020
        /*0194*/ 	.short	0x0100
        /*0196*/ 	.byte	0x05
	.zero		1


	//   ....[9]....
        /*0198*/ 	.word	0x00000640
        /*019c*/ 	.word	0x000000ff
        /*01a0*/ 	.word	0x00000060
        /*01a4*/ 	.short	0x0100
        /*01a6*/ 	.byte	0x05
	.zero		1


	//   ....[10]....
        /*01a8*/ 	.word	0x00000650
        /*01ac*/ 	.word	0x000000ff
        /*01b0*/ 	.word	0x00000028
        /*01b4*/ 	.short	0x0100
        /*01b6*/ 	.byte	0x05
	.zero		1


	//   ....[11]....
        /*01b8*/ 	.word	0x00000660
        /*01bc*/ 	.word	0x000000ff
        /*01c0*/ 	.word	0x00000068
        /*01c4*/ 	.short	0x0100
        /*01c6*/ 	.byte	0x05
	.zero		1


	//   ....[12]....
        /*01c8*/ 	.word	0x00000670
        /*01cc*/ 	.word	0x000000ff
        /*01d0*/ 	.word	0x00000030
        /*01d4*/ 	.short	0x0100
        /*01d6*/ 	.byte	0x05
	.zero		1


	//   ....[13]....
        /*01d8*/ 	.word	0x00000680
        /*01dc*/ 	.word	0x000000ff
        /*01e0*/ 	.word	0x00000070
        /*01e4*/ 	.short	0x0100
        /*01e6*/ 	.byte	0x05
	.zero		1


	//   ....[14]....
        /*01e8*/ 	.word	0x00000690
        /*01ec*/ 	.word	0x000000ff
        /*01f0*/ 	.word	0x00000038
        /*01f4*/ 	.short	0x0100
        /*01f6*/ 	.byte	0x05
	.zero		1


	//   ....[15]....
        /*01f8*/ 	.word	0x000006a0
        /*01fc*/ 	.word	0x000000ff
        /*0200*/ 	.word	0x00000078
        /*0204*/ 	.short	0x0100
        /*0206*/ 	.byte	0x05
	.zero		1


	//   ....[16]....
        /*0208*/ 	.word	0x000007d0
        /*020c*/ 	.word	0x000000ff
        /*0210*/ 	.word	0x00000080
        /*0214*/ 	.short	0x0100
        /*0216*/ 	.byte	0x07
	.zero		1


	//   ....[17]....
        /*0218*/ 	.word	0x000007e0
        /*021c*/ 	.word	0x000000ff
        /*0220*/ 	.word	0x000000a0
        /*0224*/ 	.short	0x0100
        /*0226*/ 	.byte	0x07
	.zero		1


	//   ....[18]....
        /*0228*/ 	.word	0x000007f0
        /*022c*/ 	.word	0x000000ff
        /*0230*/ 	.word	0x00000088
        /*0234*/ 	.short	0x0100
        /*0236*/ 	.byte	0x07
	.zero		1


	//   ....[19]....
        /*0238*/ 	.word	0x00000800
        /*023c*/ 	.word	0x000000ff
        /*0240*/ 	.word	0x000000a8
        /*0244*/ 	.short	0x0100
        /*0246*/ 	.byte	0x07
	.zero		1


	//   ....[20]....
        /*0248*/ 	.word	0x00000810
        /*024c*/ 	.word	0x000000ff
        /*0250*/ 	.word	0x00000090
        /*0254*/ 	.short	0x0100
        /*0256*/ 	.byte	0x07
	.zero		1


	//   ....[21]....
        /*0258*/ 	.word	0x00000820
        /*025c*/ 	.word	0x000000ff
        /*0260*/ 	.word	0x000000b0
        /*0264*/ 	.short	0x0100
        /*0266*/ 	.byte	0x07
	.zero		1


	//   ....[22]....
        /*0268*/ 	.word	0x00000830
        /*026c*/ 	.word	0x000000ff
        /*0270*/ 	.word	0x00000098
        /*0274*/ 	.short	0x0100
        /*0276*/ 	.byte	0x07
	.zero		1


	//   ....[23]....
        /*0278*/ 	.word	0x00000840
        /*027c*/ 	.word	0x000000ff
        /*0280*/ 	.word	0x000000b8
        /*0284*/ 	.short	0x0100
        /*0286*/ 	.byte	0x07
	.zero		1


	//   ....[24]....
        /*0288*/ 	.word	0x00000930
        /*028c*/ 	.word	0x000000ff
        /*0290*/ 	.word	0x000000c0
        /*0294*/ 	.short	0x0100
        /*0296*/ 	.byte	0x05
	.zero		1


	//   ....[25]....
        /*0298*/ 	.word	0x00000940
        /*029c*/ 	.word	0x000000ff
        /*02a0*/ 	.word	0x000000c8
        /*02a4*/ 	.short	0x0100
        /*02a6*/ 	.byte	0x05
	.zero		1


	//   ....[26]....
        /*02a8*/ 	.word	0x00000a80
        /*02ac*/ 	.word	0x000000ff
        /*02b0*/ 	.word	0x000000d0
        /*02b4*/ 	.short	0x0100
        /*02b6*/ 	.byte	0x05
	.zero		1


	//   ....[27]....
        /*02b8*/ 	.word	0x00000a90
        /*02bc*/ 	.word	0x000000ff
        /*02c0*/ 	.word	0x000000e0
        /*02c4*/ 	.short	0x0100
        /*02c6*/ 	.byte	0x05
	.zero		1


	//   ....[28]....
        /*02c8*/ 	.word	0x00000aa0
        /*02cc*/ 	.word	0x000000ff
        /*02d0*/ 	.word	0x000000d8
        /*02d4*/ 	.short	0x0100
        /*02d6*/ 	.byte	0x05
	.zero		1


	//   ....[29]....
        /*02d8*/ 	.word	0x00000ab0
        /*02dc*/ 	.word	0x000000ff
        /*02e0*/ 	.word	0x000000e8
        /*02e4*/ 	.short	0x0100
        /*02e6*/ 	.byte	0x05
	.zero		1


	//   ....[30]....
        /*02e8*/ 	.word	0x00000be0
        /*02ec*/ 	.word	0x000000ff
        /*02f0*/ 	.word	0x000000f0
        /*02f4*/ 	.short	0x0100
        /*02f6*/ 	.byte	0x07
	.zero		1


	//   ....[31]....
        /*02f8*/ 	.word	0x00000bf0
        /*02fc*/ 	.word	0x000000ff
        /*0300*/ 	.word	0x00000110
        /*0304*/ 	.short	0x0100
        /*0306*/ 	.byte	0x07
	.zero		1


	//   ....[32]....
        /*0308*/ 	.word	0x00000c00
        /*030c*/ 	.word	0x000000ff
        /*0310*/ 	.word	0x000000f8
        /*0314*/ 	.short	0x0100
        /*0316*/ 	.byte	0x07
	.zero		1


	//   ....[33]....
        /*0318*/ 	.word	0x00000c10
        /*031c*/ 	.word	0x000000ff
        /*0320*/ 	.word	0x00000118
        /*0324*/ 	.short	0x0100
        /*0326*/ 	.byte	0x07
	.zero		1


	//   ....[34]....
        /*0328*/ 	.word	0x00000c20
        /*032c*/ 	.word	0x000000ff
        /*0330*/ 	.word	0x00000100
        /*0334*/ 	.short	0x0100
        /*0336*/ 	.byte	0x07
	.zero		1


	//   ....[35]....
        /*0338*/ 	.word	0x00000c30
        /*033c*/ 	.word	0x000000ff
        /*0340*/ 	.word	0x00000120
        /*0344*/ 	.short	0x0100
        /*0346*/ 	.byte	0x07
	.zero		1


	//   ....[36]....
        /*0348*/ 	.word	0x00000c40
        /*034c*/ 	.word	0x000000ff
        /*0350*/ 	.word	0x00000108
        /*0354*/ 	.short	0x0100
        /*0356*/ 	.byte	0x07
	.zero		1


	//   ....[37]....
        /*0358*/ 	.word	0x00000c50
        /*035c*/ 	.word	0x000000ff
        /*0360*/ 	.word	0x00000128
        /*0364*/ 	.short	0x0100
        /*0366*/ 	.byte	0x07
	.zero		1


	//   ....[38]....
        /*0368*/ 	.word	0x00000d40
        /*036c*/ 	.word	0x000000ff
        /*0370*/ 	.word	0x00000130
        /*0374*/ 	.short	0x0100
        /*0376*/ 	.byte	0x05
	.zero		1


	//   ....[39]....
        /*0378*/ 	.word	0x00000d50
        /*037c*/ 	.word	0x000000ff
        /*0380*/ 	.word	0x00000140
        /*0384*/ 	.short	0x0100
        /*0386*/ 	.byte	0x05
	.zero		1


	//   ....[40]....
        /*0388*/ 	.word	0x00000d60
        /*038c*/ 	.word	0x000000ff
        /*0390*/ 	.word	0x00000138
        /*0394*/ 	.short	0x0100
        /*0396*/ 	.byte	0x05
	.zero		1


	//   ....[41]....
        /*0398*/ 	.word	0x00000d70
        /*039c*/ 	.word	0x000000ff
        /*03a0*/ 	.word	0x00000148
        /*03a4*/ 	.short	0x0100
        /*03a6*/ 	.byte	0x05
	.zero		1


	//   ....[42]....
        /*03a8*/ 	.word	0x00001650
        /*03ac*/ 	.word	0x00000003
        /*03b0*/ 	.word	0x00000140
        /*03b4*/ 	.short	0x010a
        /*03b6*/ 	.byte	0xff
	.zero		1


	//   ....[43]....
        /*03b8*/ 	.word	0x00001680
        /*03bc*/ 	.word	0x00000003
        /*03c0*/ 	.word	0x00000130
        /*03c4*/ 	.short	0x0101
        /*03c6*/ 	.byte	0xff
	.zero		1


	//   ....[44]....
        /*03c8*/ 	.word	0x00001750
        /*03cc*/ 	.word	0x000000ff
        /*03d0*/ 	.word	0x00000040
        /*03d4*/ 	.short	0x010a
        /*03d6*/ 	.byte	0x08
	.zero		1


	//   ....[45]....
        /*03d8*/ 	.word	0x00001830
        /*03dc*/ 	.word	0x000000ff
        /*03e0*/ 	.word	0x00000040
        /*03e4*/ 	.short	0x010a
        /*03e6*/ 	.byte	0x31
	.zero		1


	//   ....[46]....
        /*03e8*/ 	.word	0x00001930
        /*03ec*/ 	.word	0x000000ff
        /*03f0*/ 	.word	0x00000040
        /*03f4*/ 	.short	0x010a
        /*03f6*/ 	.byte	0x08
	.zero		1


	//   ....[47]....
        /*03f8*/ 	.word	0x00001c20
        /*03fc*/ 	.word	0x000000ff
        /*0400*/ 	.word	0x000000c8
        /*0404*/ 	.short	0x0101
        /*0406*/ 	.byte	0x04
	.zero		1


	//   ....[48]....
        /*0408*/ 	.word	0x00001c40
        /*040c*/ 	.word	0x000000ff
        /*0410*/ 	.word	0x00000040
        /*0414*/ 	.short	0x010a
        /*0416*/ 	.byte	0x08
	.zero		1


	//   ....[49]....
        /*0418*/ 	.word	0x00001d00
        /*041c*/ 	.word	0x000000ff
        /*0420*/ 	.word	0x00000040
        /*0424*/ 	.short	0x010a
        /*0426*/ 	.byte	0x31
	.zero		1


	//   ....[50]....
        /*0428*/ 	.word	0x00001e00
        /*042c*/ 	.word	0x000000ff
        /*0430*/ 	.word	0x00000040
        /*0434*/ 	.short	0x010a
        /*0436*/ 	.byte	0x08
	.zero		1


	//   ....[51]....
        /*0438*/ 	.word	0x00002100
        /*043c*/ 	.word	0x00000002
        /*0440*/ 	.word	0x000000d0
        /*0444*/ 	.short	0x010a
        /*0446*/ 	.byte	0xff
	.zero		1


	//   ....[52]....
        /*0448*/ 	.word	0x000021c0
        /*044c*/ 	.word	0x00000002
        /*0450*/ 	.word	0x00000000
        /*0454*/ 	.short	0x0101
        /*0456*/ 	.byte	0xff
	.zero		1


	//   ....[53]....
        /*0458*/ 	.word	0x00002720
        /*045c*/ 	.word	0x000000ff
        /*0460*/ 	.word	0x00000000
        /*0464*/ 	.short	0x010a
        /*0466*/ 	.byte	0x05
	.zero		1


	//   ....[54]....
        /*0468*/ 	.word	0x000027b0
        /*046c*/ 	.word	0x000000ff
        /*0470*/ 	.word	0x00000000
        /*0474*/ 	.short	0x010a
        /*0476*/ 	.byte	0x05
	.zero		1


	//   ....[55]....
        /*0478*/ 	.word	0x00002840
        /*047c*/ 	.word	0x000000ff
        /*0480*/ 	.word	0x00000000
        /*0484*/ 	.short	0x010a
        /*0486*/ 	.byte	0x05
	.zero		1


	//   ....[56]....
        /*0488*/ 	.word	0x000028d0
        /*048c*/ 	.word	0x000000ff
        /*0490*/ 	.word	0x00000000
        /*0494*/ 	.short	0x010a
        /*0496*/ 	.byte	0x05
	.zero		1


	//   ....[57]....
        /*0498*/ 	.word	0x00002960
        /*049c*/ 	.word	0x000000ff
        /*04a0*/ 	.word	0x00000000
        /*04a4*/ 	.short	0x010a
        /*04a6*/ 	.byte	0x05
	.zero		1


	//   ....[58]....
        /*04a8*/ 	.word	0x000029f0
        /*04ac*/ 	.word	0x000000ff
        /*04b0*/ 	.word	0x00000000
        /*04b4*/ 	.short	0x010a
        /*04b6*/ 	.byte	0x05
	.zero		1


	//   ....[59]....
        /*04b8*/ 	.word	0x00002a80
        /*04bc*/ 	.word	0x000000ff
        /*04c0*/ 	.word	0x00000000
        /*04c4*/ 	.short	0x010a
        /*04c6*/ 	.byte	0x05
	.zero		1


	//   ....[60]....
        /*04c8*/ 	.word	0x00002b20
        /*04cc*/ 	.word	0x00000000
        /*04d0*/ 	.word	0x00000000
        /*04d4*/ 	.short	0x010a
        /*04d6*/ 	.byte	0xff
	.zero		1


	//   ....[61]....
        /*04d8*/ 	.word	0x00002c40
        /*04dc*/ 	.word	0x00000000
        /*04e0*/ 	.word	0x00000130
        /*04e4*/ 	.short	0x010a
        /*04e6*/ 	.byte	0xff
	.zero		1


	//   ....[62]....
        /*04e8*/ 	.word	0x00002ca0
        /*04ec*/ 	.word	0x00000004
        /*04f0*/ 	.word	0x00000000
        /*04f4*/ 	.short	0x0101
        /*04f6*/ 	.byte	0xff
	.zero		1


	//   ....[63]....
        /*04f8*/ 	.word	0x00002cc0
        /*04fc*/ 	.word	0x000000ff
        /*0500*/ 	.word	0x000000e0
        /*0504*/ 	.short	0x010a
        /*0506*/ 	.byte	0x05
	.zero		1


	//   ....[64]....
        /*0508*/ 	.word	0x00002de0
        /*050c*/ 	.word	0x00000000
        /*0510*/ 	.word	0x000000d0
        /*0514*/ 	.short	0x010a
        /*0516*/ 	.byte	0xff
	.zero		1


	//   ....[65]....
        /*0518*/ 	.word	0x00002ef0
        /*051c*/ 	.word	0x00000000
        /*0520*/ 	.word	0x00000000
        /*0524*/ 	.short	0x0101
        /*0526*/ 	.byte	0xff
	.zero		1


	//   ....[66]....
        /*0528*/ 	.word	0x00002f80
        /*052c*/ 	.word	0x000000ff
        /*0530*/ 	.word	0x000000e0
        /*0534*/ 	.short	0x0106
        /*0536*/ 	.byte	0x05
	.zero		1


	//   ....[67]....
        /*0538*/ 	.word	0x00002fa0
        /*053c*/ 	.word	0x000000ff
        /*0540*/ 	.word	0x000000e0
        /*0544*/ 	.short	0x010a
        /*0546*/ 	.byte	0x05
	.zero		1


	//   ....[68]....
        /*0548*/ 	.word	0x00003030
        /*054c*/ 	.word	0x000000ff
        /*0550*/ 	.word	0x000000e0
        /*0554*/ 	.short	0x0106
        /*0556*/ 	.byte	0x04
	.zero		1


	//   ....[69]....
        /*0558*/ 	.word	0x00003070
        /*055c*/ 	.word	0x00000000
        /*0560*/ 	.word	0x000000e0
        /*0564*/ 	.short	0x010a
        /*0566*/ 	.byte	0xff
	.zero		1


	//   ....[70]....
        /*0568*/ 	.word	0x000035b0
        /*056c*/ 	.word	0x00000000
        /*0570*/ 	.word	0x000000d0
        /*0574*/ 	.short	0x010a
        /*0576*/ 	.byte	0xff
	.zero		1


	//   ....[71]....
        /*0578*/ 	.word	0x000036c0
        /*057c*/ 	.word	0x00000003
        /*0580*/ 	.word	0x00000000
        /*0584*/ 	.short	0x0101
        /*0586*/ 	.byte	0xff
	.zero		1


	//   ....[72]....
        /*0588*/ 	.word	0x000036d0
        /*058c*/ 	.word	0x000000ff
        /*0590*/ 	.word	0x00000000
        /*0594*/ 	.short	0x010a
        /*0596*/ 	.byte	0x06
	.zero		1


	//   ....[73]....
        /*0598*/ 	.word	0x000036f0
        /*059c*/ 	.word	0x000000ff
        /*05a0*/ 	.word	0x00000110
        /*05a4*/ 	.short	0x010a
        /*05a6*/ 	.byte	0x07
	.zero		1


	//   ....[74]....
        /*05a8*/ 	.word	0x000037c0
        /*05ac*/ 	.word	0x000000ff
        /*05b0*/ 	.word	0x00000000
        /*05b4*/ 	.short	0x010a
        /*05b6*/ 	.byte	0x06
	.zero		1


	//   ....[75]....
        /*05b8*/ 	.word	0x000038f0
        /*05bc*/ 	.word	0x000000ff
        /*05c0*/ 	.word	0x00000000
        /*05c4*/ 	.short	0x010a
        /*05c6*/ 	.byte	0x1a
	.zero		1


	//   ....[76]....
        /*05c8*/ 	.word	0x00003b90
        /*05cc*/ 	.word	0x000000ff
        /*05d0*/ 	.word	0x00000000
        /*05d4*/ 	.short	0x010a
        /*05d6*/ 	.byte	0x06
	.zero		1


	//   ....[77]....
        /*05d8*/ 	.word	0x00003c20
        /*05dc*/ 	.word	0x000000ff
        /*05e0*/ 	.word	0x00000000
        /*05e4*/ 	.short	0x010a
        /*05e6*/ 	.byte	0x06
	.zero		1


	//   ....[78]....
        /*05e8*/ 	.word	0x00003cb0
        /*05ec*/ 	.word	0x000000ff
        /*05f0*/ 	.word	0x00000000
        /*05f4*/ 	.short	0x010a
        /*05f6*/ 	.byte	0x06
	.zero		1


	//   ....[79]....
        /*05f8*/ 	.word	0x00003d40
        /*05fc*/ 	.word	0x000000ff
        /*0600*/ 	.word	0x00000000
        /*0604*/ 	.short	0x010a
        /*0606*/ 	.byte	0x07
	.zero		1


	//   ....[80]....
        /*0608*/ 	.word	0x000041c0
        /*060c*/ 	.word	0x00000000
        /*0610*/ 	.word	0x000000d0
        /*0614*/ 	.short	0x010a
        /*0616*/ 	.byte	0xff
	.zero		1


	//   ....[81]....
        /*0618*/ 	.word	0x00004280
        /*061c*/ 	.word	0x00000000
        /*0620*/ 	.word	0x00000000
        /*0624*/ 	.short	0x0101
        /*0626*/ 	.byte	0xff
	.zero		1


	//   ....[82]....
        /*0628*/ 	.word	0x000045a0
        /*062c*/ 	.word	0x000000ff
        /*0630*/ 	.word	0x000000c8
        /*0634*/ 	.short	0x010a
        /*0636*/ 	.byte	0x07
	.zero		1


	//   ....[83]....
        /*0638*/ 	.word	0x00004790
        /*063c*/ 	.word	0x000000ff
        /*0640*/ 	.word	0x000000a0
        /*0644*/ 	.short	0x010a
        /*0646*/ 	.byte	0x07
	.zero		1


	//   ....[84]....
        /*0648*/ 	.word	0x00004910
        /*064c*/ 	.word	0x000000ff
        /*0650*/ 	.word	0x00000080
        /*0654*/ 	.short	0x010b
        /*0656*/ 	.byte	0x07
	.zero		1


	//   ....[85]....
        /*0658*/ 	.word	0x00004920
        /*065c*/ 	.word	0x000000ff
        /*0660*/ 	.word	0x00000000
        /*0664*/ 	.short	0x0101
        /*0666*/ 	.byte	0x08
	.zero		1


	//   ....[86]....
        /*0668*/ 	.word	0x00004940
        /*066c*/ 	.word	0x000000ff
        /*0670*/ 	.word	0x000000a8
        /*0674*/ 	.short	0x010a
        /*0676*/ 	.byte	0x07
	.zero		1


	//   ....[87]....
        /*0678*/ 	.word	0x00004aa0
        /*067c*/ 	.word	0x000000ff
        /*0680*/ 	.word	0x00000088
        /*0684*/ 	.short	0x010b
        /*0686*/ 	.byte	0x07
	.zero		1


	//   ....[88]....
        /*0688*/ 	.word	0x00004ab0
        /*068c*/ 	.word	0x000000ff
        /*0690*/ 	.word	0x00000000
        /*0694*/ 	.short	0x0101
        /*0696*/ 	.byte	0x08
	.zero		1


	//   ....[89]....
        /*0698*/ 	.word	0x00004ac0
        /*069c*/ 	.word	0x000000ff
        /*06a0*/ 	.word	0x000000b0
        /*06a4*/ 	.short	0x010a
        /*06a6*/ 	.byte	0x07
	.zero		1


	//   ....[90]....
        /*06a8*/ 	.word	0x00004c60
        /*06ac*/ 	.word	0x000000ff
        /*06b0*/ 	.word	0x00000090
        /*06b4*/ 	.short	0x010b
        /*06b6*/ 	.byte	0x07
	.zero		1


	//   ....[91]....
        /*06b8*/ 	.word	0x00004cd0
        /*06bc*/ 	.word	0x000000ff
        /*06c0*/ 	.word	0x00000000
        /*06c4*/ 	.short	0x0101
        /*06c6*/ 	.byte	0x08
	.zero		1


	//   ....[92]....
        /*06c8*/ 	.word	0x00004d00
        /*06cc*/ 	.word	0x000000ff
        /*06d0*/ 	.word	0x000000b8
        /*06d4*/ 	.short	0x010a
        /*06d6*/ 	.byte	0x07
	.zero		1


	//   ....[93]....
        /*06d8*/ 	.word	0x00004f10
        /*06dc*/ 	.word	0x000000ff
        /*06e0*/ 	.word	0x00000098
        /*06e4*/ 	.short	0x010b
        /*06e6*/ 	.byte	0x07
	.zero		1


	//   ....[94]....
        /*06e8*/ 	.word	0x00004f30
        /*06ec*/ 	.word	0x000000ff
        /*06f0*/ 	.word	0x00000000
        /*06f4*/ 	.short	0x0101
        /*06f6*/ 	.byte	0x0d
	.zero		1


	//   ....[95]....
        /*06f8*/ 	.word	0x00004f60
        /*06fc*/ 	.word	0x000000ff
        /*0700*/ 	.word	0x000000a0
        /*0704*/ 	.short	0x010a
        /*0706*/ 	.byte	0x07
	.zero		1


	//   ....[96]....
        /*0708*/ 	.word	0x00004f80
        /*070c*/ 	.word	0x000000ff
        /*0710*/ 	.word	0x000000a8
        /*0714*/ 	.short	0x010a
        /*0716*/ 	.byte	0x07
	.zero		1


	//   ....[97]....
        /*0718*/ 	.word	0x00004fa0
        /*071c*/ 	.word	0x000000ff
        /*0720*/ 	.word	0x000000b0
        /*0724*/ 	.short	0x010a
        /*0726*/ 	.byte	0x07
	.zero		1


	//   ....[98]....
        /*0728*/ 	.word	0x00004fe0
        /*072c*/ 	.word	0x00000000
        /*0730*/ 	.word	0x000000b8
        /*0734*/ 	.short	0x010a
        /*0736*/ 	.byte	0xff
	.zero		1


	//   ....[99]....
        /*0738*/ 	.word	0x00005310
        /*073c*/ 	.word	0x00000000
        /*0740*/ 	.word	0x000000d0
        /*0744*/ 	.short	0x010a
        /*0746*/ 	.byte	0xff
	.zero		1


	//   ....[100]....
        /*0748*/ 	.word	0x00005420
        /*074c*/ 	.word	0x00000000
        /*0750*/ 	.word	0x00000000
        /*0754*/ 	.short	0x0101
        /*0756*/ 	.byte	0xff
	.zero		1


	//   ....[101]....
        /*0758*/ 	.word	0x00005e70
        /*075c*/ 	.word	0x000000ff
        /*0760*/ 	.word	0x00000080
        /*0764*/ 	.short	0x010a
        /*0766*/ 	.byte	0x24
	.zero		1


	//   ....[102]....
        /*0768*/ 	.word	0x00005eb0
        /*076c*/ 	.word	0x00000058
        /*0770*/ 	.word	0x000000f0
        /*0774*/ 	.short	0x010a
        /*0776*/ 	.byte	0xff
	.zero		1


	//   ....[103]....
        /*0778*/ 	.word	0x00005fa0
        /*077c*/ 	.word	0x000000ff
        /*0780*/ 	.word	0x00000080
        /*0784*/ 	.short	0x010a
        /*0786*/ 	.byte	0x24
	.zero		1


	//   ....[104]....
        /*0788*/ 	.word	0x00006090
        /*078c*/ 	.word	0x00000058
        /*0790*/ 	.word	0x000000f0
        /*0794*/ 	.short	0x010a
        /*0796*/ 	.byte	0xff
	.zero		1


	//   ....[105]....
        /*0798*/ 	.word	0x00006860
        /*079c*/ 	.word	0x00000000
        /*07a0*/ 	.word	0x00000000
        /*07a4*/ 	.short	0x0101
        /*07a6*/ 	.byte	0xff
	.zero		1


	//   ....[106]....
        /*07a8*/ 	.word	0x00006870
        /*07ac*/ 	.word	0x00000003
        /*07b0*/ 	.word	0x00000080
        /*07b4*/ 	.short	0x010a
        /*07b6*/ 	.byte	0xff
	.zero		1


	//   ....[107]....
        /*07b8*/ 	.word	0x00006950
        /*07bc*/ 	.word	0x00000003
        /*07c0*/ 	.word	0x00000080
        /*07c4*/ 	.short	0x010a
        /*07c6*/ 	.byte	0xff
	.zero		1


	//   ....[108]....
        /*07c8*/ 	.word	0x000071b0
        /*07cc*/ 	.word	0x0000005b
        /*07d0*/ 	.word	0x00000000
        /*07d4*/ 	.short	0x0101
        /*07d6*/ 	.byte	0xff
	.zero		1


	//   ....[109]....
        /*07d8*/ 	.word	0x000071d0
        /*07dc*/ 	.word	0x0000005c
        /*07e0*/ 	.word	0x00000080
        /*07e4*/ 	.short	0x010a
        /*07e6*/ 	.byte	0xff
	.zero		1


	//   ....[110]....
        /*07e8*/ 	.word	0x000072a0
        /*07ec*/ 	.word	0x0000005c
        /*07f0*/ 	.word	0x00000080
        /*07f4*/ 	.short	0x010a
        /*07f6*/ 	.byte	0xff
	.zero		1


	//   ....[111]....
        /*07f8*/ 	.word	0x00007b00
        /*07fc*/ 	.word	0x0000005b
        /*0800*/ 	.word	0x00000000
        /*0804*/ 	.short	0x0101
        /*0806*/ 	.byte	0xff
	.zero		1


	//   ....[112]....
        /*0808*/ 	.word	0x00007b20
        /*080c*/ 	.word	0x0000005c
        /*0810*/ 	.word	0x00000080
        /*0814*/ 	.short	0x010a
        /*0816*/ 	.byte	0xff
	.zero		1


	//   ....[113]....
        /*0818*/ 	.word	0x00007bf0
        /*081c*/ 	.word	0x0000005c
        /*0820*/ 	.word	0x00000080
        /*0824*/ 	.short	0x010a
        /*0826*/ 	.byte	0xff
	.zero		1


	//   ....[114]....
        /*0828*/ 	.word	0x00007f30
        /*082c*/ 	.word	0x000000ff
        /*0830*/ 	.word	0x00000000
        /*0834*/ 	.short	0x0101
        /*0836*/ 	.byte	0x05
	.zero		1


	//   ....[115]....
        /*0838*/ 	.word	0x000084b0
        /*083c*/ 	.word	0x00000002
        /*0840*/ 	.word	0x00000000
        /*0844*/ 	.short	0x0101
        /*0846*/ 	.byte	0xff
	.zero		1


	//   ....[116]....
        /*0848*/ 	.word	0x00008720
        /*084c*/ 	.word	0x000000ff
        /*0850*/ 	.word	0x00000000
        /*0854*/ 	.short	0x0101
        /*0856*/ 	.byte	0x04
	.zero		1


	//   ....[117]....
        /*0858*/ 	.word	0x00008740
        /*085c*/ 	.word	0x00000003
        /*0860*/ 	.word	0x00000140
        /*0864*/ 	.short	0x010a
        /*0866*/ 	.byte	0xff
	.zero		1


	//   ....[118]....
        /*0868*/ 	.word	0x000087a0
        /*086c*/ 	.word	0x00000002
        /*0870*/ 	.word	0x00000040
        /*0874*/ 	.short	0x010a
        /*0876*/ 	.byte	0xff
	.zero		1


	//   ....[119]....
        /*0878*/ 	.word	0x00008800
        /*087c*/ 	.word	0x00000002
        /*0880*/ 	.word	0x00000040
        /*0884*/ 	.short	0x010a
        /*0886*/ 	.byte	0xff
	.zero		1


	//   ....[120]....
        /*0888*/ 	.word	0x00008850
        /*088c*/ 	.word	0x00000002
        /*0890*/ 	.word	0x000000d0
        /*0894*/ 	.short	0x010a
        /*0896*/ 	.byte	0xff
	.zero		1


	//   ....[121]....
        /*0898*/ 	.word	0x000088b0
        /*089c*/ 	.word	0x00000000
        /*08a0*/ 	.word	0x00000000
        /*08a4*/ 	.short	0x010a
        /*08a6*/ 	.byte	0xff
	.zero		1


	//   ....[122]....
        /*08a8*/ 	.word	0x00008910
        /*08ac*/ 	.word	0x00000000
        /*08b0*/ 	.word	0x00000000
        /*08b4*/ 	.short	0x010a
        /*08b6*/ 	.byte	0xff
	.zero		1


	//   ....[123]....
        /*08b8*/ 	.word	0x00008970
        /*08bc*/ 	.word	0x00000000
        /*08c0*/ 	.word	0x00000000
        /*08c4*/ 	.short	0x010a
        /*08c6*/ 	.byte	0xff
	.zero		1


	//   ....[124]....
        /*08c8*/ 	.word	0x000089d0
        /*08cc*/ 	.word	0x00000000
        /*08d0*/ 	.word	0x00000000
        /*08d4*/ 	.short	0x010a
        /*08d6*/ 	.byte	0xff
	.zero		1


	//   ....[125]....
        /*08d8*/ 	.word	0x00008a30
        /*08dc*/ 	.word	0x00000000
        /*08e0*/ 	.word	0x00000000
        /*08e4*/ 	.short	0x010a
        /*08e6*/ 	.byte	0xff
	.zero		1


	//   ....[126]....
        /*08e8*/ 	.word	0x00008a90
        /*08ec*/ 	.word	0x00000000
        /*08f0*/ 	.word	0x00000000
        /*08f4*/ 	.short	0x010a
        /*08f6*/ 	.byte	0xff
	.zero		1


	//   ....[127]....
        /*08f8*/ 	.word	0x00008af0
        /*08fc*/ 	.word	0x00000000
        /*0900*/ 	.word	0x00000000
        /*0904*/ 	.short	0x010a
        /*0906*/ 	.byte	0xff
	.zero		1


	//   ....[128]....
        /*0908*/ 	.word	0x00008b40
        /*090c*/ 	.word	0x00000000
        /*0910*/ 	.word	0x00000130
        /*0914*/ 	.short	0x010a
        /*0916*/ 	.byte	0xff
	.zero		1


	//   ....[129]....
        /*0918*/ 	.word	0x00008ba0
        /*091c*/ 	.word	0x00000000
        /*0920*/ 	.word	0x000000e0
        /*0924*/ 	.short	0x010a
        /*0926*/ 	.byte	0xff
	.zero		1


	//   ....[130]....
        /*0928*/ 	.word	0x00008bf0
        /*092c*/ 	.word	0x00000000
        /*0930*/ 	.word	0x000000d0
        /*0934*/ 	.short	0x010a
        /*0936*/ 	.byte	0xff
	.zero		1


	//   ....[131]....
        /*0938*/ 	.word	0x00008c50
        /*093c*/ 	.word	0x00000000
        /*0940*/ 	.word	0x000000e0
        /*0944*/ 	.short	0x010a
        /*0946*/ 	.byte	0xff
	.zero		1


	//   ....[132]....
        /*0948*/ 	.word	0x00008ca0
        /*094c*/ 	.word	0x00000000
        /*0950*/ 	.word	0x000000d0
        /*0954*/ 	.short	0x010a
        /*0956*/ 	.byte	0xff
	.zero		1


	//   ....[133]....
        /*0958*/ 	.word	0x00008d00
        /*095c*/ 	.word	0x00000003
        /*0960*/ 	.word	0x00000110
        /*0964*/ 	.short	0x010a
        /*0966*/ 	.byte	0xff
	.zero		1


	//   ....[134]....
        /*0968*/ 	.word	0x00008d60
        /*096c*/ 	.word	0x00000000
        /*0970*/ 	.word	0x00000000
        /*0974*/ 	.short	0x010a
        /*0976*/ 	.byte	0xff
	.zero		1


	//   ....[135]....
        /*0978*/ 	.word	0x00008dc0
        /*097c*/ 	.word	0x00000000
        /*0980*/ 	.word	0x00000000
        /*0984*/ 	.short	0x010a
        /*0986*/ 	.byte	0xff
	.zero		1


	//   ....[136]....
        /*0988*/ 	.word	0x00008e20
        /*098c*/ 	.word	0x00000000
        /*0990*/ 	.word	0x00000000
        /*0994*/ 	.short	0x010a
        /*0996*/ 	.byte	0xff
	.zero		1


	//   ....[137]....
        /*0998*/ 	.word	0x00008e80
        /*099c*/ 	.word	0x00000000
        /*09a0*/ 	.word	0x00000000
        /*09a4*/ 	.short	0x010a
        /*09a6*/ 	.byte	0xff
	.zero		1


	//   ....[138]....
        /*09a8*/ 	.word	0x00008ee0
        /*09ac*/ 	.word	0x00000000
        /*09b0*/ 	.word	0x00000000
        /*09b4*/ 	.short	0x010a
        /*09b6*/ 	.byte	0xff
	.zero		1


	//   ....[139]....
        /*09b8*/ 	.word	0x00008f30
        /*09bc*/ 	.word	0x00000000
        /*09c0*/ 	.word	0x000000d0
        /*09c4*/ 	.short	0x010a
        /*09c6*/ 	.byte	0xff
	.zero		1


	//   ....[140]....
        /*09c8*/ 	.word	0x00008f90
        /*09cc*/ 	.word	0x00000000
        /*09d0*/ 	.word	0x000000c8
        /*09d4*/ 	.short	0x010a
        /*09d6*/ 	.byte	0xff
	.zero		1


	//   ....[141]....
        /*09d8*/ 	.word	0x00008ff0
        /*09dc*/ 	.word	0x00000003
        /*09e0*/ 	.word	0x000000a0
        /*09e4*/ 	.short	0x010a
        /*09e6*/ 	.byte	0xff
	.zero		1


	//   ....[142]....
        /*09e8*/ 	.word	0x00009050
        /*09ec*/ 	.word	0x00000003
        /*09f0*/ 	.word	0x000000a8
        /*09f4*/ 	.short	0x010a
        /*09f6*/ 	.byte	0xff
	.zero		1


	//   ....[143]....
        /*09f8*/ 	.word	0x000090b0
        /*09fc*/ 	.word	0x00000003
        /*0a00*/ 	.word	0x000000b0
        /*0a04*/ 	.short	0x010a
        /*0a06*/ 	.byte	0xff
	.zero		1


	//   ....[144]....
        /*0a08*/ 	.word	0x00009110
        /*0a0c*/ 	.word	0x00000003
        /*0a10*/ 	.word	0x000000b8
        /*0a14*/ 	.short	0x010a
        /*0a16*/ 	.byte	0xff
	.zero		1


	//   ....[145]....
        /*0a18*/ 	.word	0x00009170
        /*0a1c*/ 	.word	0x00000000
        /*0a20*/ 	.word	0x000000a0
        /*0a24*/ 	.short	0x010a
        /*0a26*/ 	.byte	0xff
	.zero		1


	//   ....[146]....
        /*0a28*/ 	.word	0x000091d0
        /*0a2c*/ 	.word	0x00000000
        /*0a30*/ 	.word	0x000000a8
        /*0a34*/ 	.short	0x010a
        /*0a36*/ 	.byte	0xff
	.zero		1


	//   ....[147]....
        /*0a38*/ 	.word	0x00009230
        /*0a3c*/ 	.word	0x00000000
        /*0a40*/ 	.word	0x000000b0
        /*0a44*/ 	.short	0x010a
        /*0a46*/ 	.byte	0xff
	.zero		1


	//   ....[148]....
        /*0a48*/ 	.word	0x00009280
        /*0a4c*/ 	.word	0x00000000
        /*0a50*/ 	.word	0x000000d0
        /*0a54*/ 	.short	0x010a
        /*0a56*/ 	.byte	0xff
	.zero		1


	//   ....[149]....
        /*0a58*/ 	.word	0x000092e0
        /*0a5c*/ 	.word	0x00000000
        /*0a60*/ 	.word	0x00000080
        /*0a64*/ 	.short	0x010a
        /*0a66*/ 	.byte	0xff
	.zero		1


	//   ....[150]....
        /*0a68*/ 	.word	0x00009330
        /*0a6c*/ 	.word	0x00000058
        /*0a70*/ 	.word	0x000000f0
        /*0a74*/ 	.short	0x010a
        /*0a76*/ 	.byte	0xff
	.zero		1


	//   ....[151]....
        /*0a78*/ 	.word	0x00009380
        /*0a7c*/ 	.word	0x00000003
        /*0a80*/ 	.word	0x00000080
        /*0a84*/ 	.short	0x010a
        /*0a86*/ 	.byte	0xff
	.zero		1


	//   ....[152]....
        /*0a88*/ 	.word	0x000093d0
        /*0a8c*/ 	.word	0x0000005c
        /*0a90*/ 	.word	0x00000080
        /*0a94*/ 	.short	0x010a
        /*0a96*/ 	.byte	0xff
	.zero		1


	//   ....[153]....
        /*0a98*/ 	.word	0x00009420
        /*0a9c*/ 	.word	0x0000005c
        /*0aa0*/ 	.word	0x00000080
        /*0aa4*/ 	.short	0x010a
        /*0aa6*/ 	.byte	0xff
	.zero		1


	//----- nvinfo : EIATTR_NUM_MBARRIERS
	.align		4
.L_47:
        /*0aa8*/ 	.byte	0x03, 0x38
        /*0aaa*/ 	.short	0x002a


	//----- nvinfo : EIATTR_EXIT_INSTR_OFFSETS
	.align		4
        /*0aac*/ 	.byte	0x04, 0x1c
        /*0aae*/ 	.short	(.L_49 - .L_48)


	//   ....[0]....
.L_48:
        /*0ab0*/ 	.word	0x00002b50


	//   ....[1]....
        /*0ab4*/ 	.word	0x00003040


	//   ....[2]....
        /*0ab8*/ 	.word	0x000030a0


	//   ....[3]....
        /*0abc*/ 	.word	0x00003fa0


	//   ....[4]....
        /*0ac0*/ 	.word	0x00005010


	//   ....[5]....
        /*0ac4*/ 	.word	0x00005050


	//   ....[6]....
        /*0ac8*/ 	.word	0x00008610


	//   ....[7]....
        /*0acc*/ 	.word	0x00008690


	//   ....[8]....
        /*0ad0*/ 	.word	0x000086c0


	//   ....[9]....
        /*0ad4*/ 	.word	0x00008730


	//----- nvinfo : EIATTR_MAX_THREADS
	.align		4
.L_49:
        /*0ad8*/ 	.byte	0x04, 0x05
        /*0ada*/ 	.short	(.L_51 - .L_50)
.L_50:
        /*0adc*/ 	.word	0x00000100
        /*0ae0*/ 	.word	0x00000001
        /*0ae4*/ 	.word	0x00000001


	//----- nvinfo : EIATTR_CRS_STACK_SIZE
	.align		4
.L_51:
        /*0ae8*/ 	.byte	0x04, 0x1e
        /*0aea*/ 	.short	(.L_53 - .L_52)
.L_52:
        /*0aec*/ 	.word	0x00000000


	//----- nvinfo : EIATTR_CBANK_PARAM_SIZE
	.align		4
.L_53:
        /*0af0*/ 	.byte	0x03, 0x19
        /*0af2*/ 	.short	0x0800


	//----- nvinfo : EIATTR_PARAM_CBANK
	.align		4
        /*0af4*/ 	.byte	0x04, 0x0a
        /*0af6*/ 	.short	(.L_55 - .L_54)
	.align		4
.L_54:
        /*0af8*/ 	.word	index@(.nv.constant0._ZN7cutlass13device_kernelINS_4gemm6kernel13GemmUniversalIN4cute5tupleIJiiiiEEENS1_10collective13CollectiveMmaINS1_35MainloopSm100TmaUmmaWarpSpecializedILi8ELi2ELi4ENS5_IJNS4_1CILi1EEESB_SB_EEEEENS5_IJNSA_ILi128EEENSA_ILi64EEENSA_ILi32EEEEEENS_10tfloat32_tENS5_IJSB_llEEESI_SJ_NS4_8TiledMMAINS4_8MMA_AtomIJNS4_17SM100_MMA_TF32_SSISI_SI_fLi128ELi64ELNS4_4UMMA5MajorE1ELSO_1ELNSN_7ScaleInE0ELSP_0EEEEEENS4_6LayoutISC_NS5_IJNSA_ILi0EEEST_ST_EEEEENS5_IJNS4_10UnderscoreESW_SW_EEEEENS4_13SM90_TMA_LOADENS4_14ComposedLayoutINS4_7SwizzleILi2ELi5ELi2EEENS4_18smem_ptr_flag_bitsILi32EEENSS_INS5_IJSG_NSA_ILi4EEEEEENS5_IJSB_SG_EEEEEEEvNS4_8identityESZ_S19_vS1A_EENS_8epilogue10collective18CollectiveEpilogueINS1C_23Sm100TmaWarpSpecializedILi4ELi2ELi16ELb1ELb0EEEJSH_NS5_IJNSS_ISE_SB_EENSS_INSA_ILi16EEESB_EEEEESI_NS5_IJlSB_lEEESI_S1L_NS1C_6fusion15FusionCallbacksIS1G_NS1M_17LinearCombinationISI_fSI_fLNS_15FloatRoundStyleE2EEESH_S1K_JEEENS4_5SM1004TMEM4LOAD26SM100_TMEM_LOAD_32dp32b16xESZ_NS10_INS11_ILi2ELi4ELi3EEES14_NSS_INS5_IJNSA_ILi8EEES1I_EEENS5_IJS1I_SB_EEEEEEENS4_39AutoVectorizingCopyWithAssumedAlignmentILi128EEENS4_14SM90_TMA_STOREES21_S23_S23_EEEvvEEEEvNT_6ParamsE)
        /*0afc*/ 	.short	0x0380
        /*0afe*/ 	.short	0x0800


	//----- nvinfo : EIATTR_SW_WAR
	.align		4
.L_55:
        /*0b00*/ 	.byte	0x04, 0x36
        /*0b02*/ 	.short	(.L_57 - .L_56)
.L_56:
        /*0b04*/ 	.word	0x00000008
.L_57:


//--------------------- .nv.callgraph             --------------------------
	.section	.nv.callgraph,"",@"SHT_CUDA_CALLGRAPH"
	.align	4
	.sectionentsize	8
	.align		4
        /*0000*/ 	.word	0x00000000
	.align		4
        /*0004*/ 	.word	0xffffffff
	.align		4
        /*0008*/ 	.word	index@(_ZN7cutlass13device_kernelINS_4gemm6kernel13GemmUniversalIN4cute5tupleIJiiiiEEENS1_10collective13CollectiveMmaINS1_35MainloopSm100TmaUmmaWarpSpecializedILi8ELi2ELi4ENS5_IJNS4_1CILi1EEESB_SB_EEEEENS5_IJNSA_ILi128EEENSA_ILi64EEENSA_ILi32EEEEEENS_10tfloat32_tENS5_IJSB_llEEESI_SJ_NS4_8TiledMMAINS4_8MMA_AtomIJNS4_17SM100_MMA_TF32_SSISI_SI_fLi128ELi64ELNS4_4UMMA5MajorE1ELSO_1ELNSN_7ScaleInE0ELSP_0EEEEEENS4_6LayoutISC_NS5_IJNSA_ILi0EEEST_ST_EEEEENS5_IJNS4_10UnderscoreESW_SW_EEEEENS4_13SM90_TMA_LOADENS4_14ComposedLayoutINS4_7SwizzleILi2ELi5ELi2EEENS4_18smem_ptr_flag_bitsILi32EEENSS_INS5_IJSG_NSA_ILi4EEEEEENS5_IJSB_SG_EEEEEEEvNS4_8identityESZ_S19_vS1A_EENS_8epilogue10collective18CollectiveEpilogueINS1C_23Sm100TmaWarpSpecializedILi4ELi2ELi16ELb1ELb0EEEJSH_NS5_IJNSS_ISE_SB_EENSS_INSA_ILi16EEESB_EEEEESI_NS5_IJlSB_lEEESI_S1L_NS1C_6fusion15FusionCallbacksIS1G_NS1M_17LinearCombinationISI_fSI_fLNS_15FloatRoundStyleE2EEESH_S1K_JEEENS4_5SM1004TMEM4LOAD26SM100_TMEM_LOAD_32dp32b16xESZ_NS10_INS11_ILi2ELi4ELi3EEES14_NSS_INS5_IJNSA_ILi8EEES1I_EEENS5_IJS1I_SB_EEEEEEENS4_39AutoVectorizingCopyWithAssumedAlignmentILi128EEENS4_14SM90_TMA_STOREES21_S23_S23_EEEvvEEEEvNT_6ParamsE)
	.align		4
        /*000c*/ 	.word	index@(__assertfail)
	.align		4
        /*0010*/ 	.word	0x00000000
	.align		4
        /*0014*/ 	.word	0xfffffffe
	.align		4
        /*0018*/ 	.word	0x00000000
	.align		4
        /*001c*/ 	.word	0xfffffffd
	.align		4
        /*0020*/ 	.word	0x00000000
	.align		4
        /*0024*/ 	.word	0xfffffffc


//--------------------- .nv.constant4             --------------------------
	.section	.nv.constant4,"a",@progbits
	.align	8
	.align		8
.nv.constant4:
        /*0000*/ 	.dword	__assertfail
	.align		8
        /*0008*/ 	.dword	__unnamed_1
	.align		8
        /*0010*/ 	.dword	__unnamed_2
	.align		8
        /*0018*/ 	.dword	_ZN40_INTERNAL_1c39e454_4_k_cu_26728e71_389414cuda3std3__45__cpo5beginE
	.align		8
        /*0020*/ 	.dword	_ZN40_INTERNAL_1c39e454_4_k_cu_26728e71_389414cuda3std3__45__cpo3endE
	.align		8
        /*0028*/ 	.dword	_ZN40_INTERNAL_1c39e454_4_k_cu_26728e71_389414cuda3std3__45__cpo6cbeginE
	.align		8
        /*0030*/ 	.dword	_ZN40_INTERNAL_1c39e454_4_k_cu_26728e71_389414cuda3std3__45__cpo4cendE
	.align		8
        /*0038*/ 	.dword	_ZN40_INTERNAL_1c39e454_4_k_cu_26728e71_389414cuda3std3__442_GLOBAL__N__1c39e454_4_k_cu_26728e71_389416ignoreE
	.align		8
        /*0040*/ 	.dword	_ZN40_INTERNAL_1c39e454_4_k_cu_26728e71_389414cuda3std3__419piecewise_constructE
	.align		8
        /*0048*/ 	.dword	_ZN40_INTERNAL_1c39e454_4_k_cu_26728e71_389414cuda3std3__48in_placeE
	.align		8
        /*0050*/ 	.dword	_ZN40_INTERNAL_1c39e454_4_k_cu_26728e71_389414cuda3std6ranges3__45__cpo4swapE
	.align		8
        /*0058*/ 	.dword	_ZN40_INTERNAL_1c39e454_4_k_cu_26728e71_389414cuda3std6ranges3__45__cpo9iter_moveE
	.align		8
        /*0060*/ 	.dword	_ZN40_INTERNAL_1c39e454_4_k_cu_26728e71_389414cute7productE
	.align		8
        /*0068*/ 	.dword	_ZN40_INTERNAL_1c39e454_4_k_cu_26728e71_389414cute1_E
	.align		8
        /*0070*/ 	.dword	$str$25
	.align		8
        /*0078*/ 	.dword	$str$26
	.align		8
        /*0080*/ 	.dword	$str$27
	.align		8
        /*0088*/ 	.dword	$str$28


//--------------------- .text._ZN7cutlass13device_kernelINS_4gemm6kernel13GemmUniversalIN4cute5tupleIJiiiiEEENS1_10collective13CollectiveMmaINS1_35MainloopSm100TmaUmmaWarpSpecializedILi8ELi2ELi4ENS5_IJNS4_1CILi1EEESB_SB_EEEEENS5_IJNSA_ILi128EEENSA_ILi64EEENSA_ILi32EEEEEENS_10tfloat32_tENS5_IJSB_llEEESI_SJ_NS4_8TiledMMAINS4_8MMA_AtomIJNS4_17SM100_MMA_TF32_SSISI_SI_fLi128ELi64ELNS4_4UMMA5MajorE1ELSO_1ELNSN_7ScaleInE0ELSP_0EEEEEENS4_6LayoutISC_NS5_IJNSA_ILi0EEEST_ST_EEEEENS5_IJNS4_10UnderscoreESW_SW_EEEEENS4_13SM90_TMA_LOADENS4_14ComposedLayoutINS4_7SwizzleILi2ELi5ELi2EEENS4_18smem_ptr_flag_bitsILi32EEENSS_INS5_IJSG_NSA_ILi4EEEEEENS5_IJSB_SG_EEEEEEEvNS4_8identityESZ_S19_vS1A_EENS_8epilogue10collective18CollectiveEpilogueINS1C_23Sm100TmaWarpSpecializedILi4ELi2ELi16ELb1ELb0EEEJSH_NS5_IJNSS_ISE_SB_EENSS_INSA_ILi16EEESB_EEEEESI_NS5_IJlSB_lEEESI_S1L_NS1C_6fusion15FusionCallbacksIS1G_NS1M_17LinearCombinationISI_fSI_fLNS_15FloatRoundStyleE2EEESH_S1K_JEEENS4_5SM1004TMEM4LOAD26SM100_TMEM_LOAD_32dp32b16xESZ_NS10_INS11_ILi2ELi4ELi3EEES14_NSS_INS5_IJNSA_ILi8EEES1I_EEENS5_IJS1I_SB_EEEEEEENS4_39AutoVectorizingCopyWithAssumedAlignmentILi128EEENS4_14SM90_TMA_STOREES21_S23_S23_EEEvvEEEEvNT_6ParamsE --------------------------
	.section	.text._ZN7cutlass13device_kernelINS_4gemm6kernel13GemmUniversalIN4cute5tupleIJiiiiEEENS1_10collective13CollectiveMmaINS1_35MainloopSm100TmaUmmaWarpSpecializedILi8ELi2ELi4ENS5_IJNS4_1CILi1EEESB_SB_EEEEENS5_IJNSA_ILi128EEENSA_ILi64EEENSA_ILi32EEEEEENS_10tfloat32_tENS5_IJSB_llEEESI_SJ_NS4_8TiledMMAINS4_8MMA_AtomIJNS4_17SM100_MMA_TF32_SSISI_SI_fLi128ELi64ELNS4_4UMMA5MajorE1ELSO_1ELNSN_7ScaleInE0ELSP_0EEEEEENS4_6LayoutISC_NS5_IJNSA_ILi0EEEST_ST_EEEEENS5_IJNS4_10UnderscoreESW_SW_EEEEENS4_13SM90_TMA_LOADENS4_14ComposedLayoutINS4_7SwizzleILi2ELi5ELi2EEENS4_18smem_ptr_flag_bitsILi32EEENSS_INS5_IJSG_NSA_ILi4EEEEEENS5_IJSB_SG_EEEEEEEvNS4_8identityESZ_S19_vS1A_EENS_8epilogue10collective18CollectiveEpilogueINS1C_23Sm100TmaWarpSpecializedILi4ELi2ELi16ELb1ELb0EEEJSH_NS5_IJNSS_ISE_SB_EENSS_INSA_ILi16EEESB_EEEEESI_NS5_IJlSB_lEEESI_S1L_NS1C_6fusion15FusionCallbacksIS1G_NS1M_17LinearCombinationISI_fSI_fLNS_15FloatRoundStyleE2EEESH_S1K_JEEENS4_5SM1004TMEM4LOAD26SM100_TMEM_LOAD_32dp32b16xESZ_NS10_INS11_ILi2ELi4ELi3EEES14_NSS_INS5_IJNSA_ILi8EEES1I_EEENS5_IJS1I_SB_EEEEEEENS4_39AutoVectorizingCopyWithAssumedAlignmentILi128EEENS4_14SM90_TMA_STOREES21_S23_S23_EEEvvEEEEvNT_6ParamsE,"ax",@progbits
	.align	128
.text._ZN7cutlass13device_kernelINS_4gemm6kernel13GemmUniversalIN4cute5tupleIJiiiiEEENS1_10collective13CollectiveMmaINS1_35MainloopSm100TmaUmmaWarpSpecializedILi8ELi2ELi4ENS5_IJNS4_1CILi1EEESB_SB_EEEEENS5_IJNSA_ILi128EEENSA_ILi64EEENSA_ILi32EEEEEENS_10tfloat32_tENS5_IJSB_llEEESI_SJ_NS4_8TiledMMAINS4_8MMA_AtomIJNS4_17SM100_MMA_TF32_SSISI_SI_fLi128ELi64ELNS4_4UMMA5MajorE1ELSO_1ELNSN_7ScaleInE0ELSP_0EEEEEENS4_6LayoutISC_NS5_IJNSA_ILi0EEEST_ST_EEEEENS5_IJNS4_10UnderscoreESW_SW_EEEEENS4_13SM90_TMA_LOADENS4_14ComposedLayoutINS4_7SwizzleILi2ELi5ELi2EEENS4_18smem_ptr_flag_bitsILi32EEENSS_INS5_IJSG_NSA_ILi4EEEEEENS5_IJSB_SG_EEEEEEEvNS4_8identityESZ_S19_vS1A_EENS_8epilogue10collective18CollectiveEpilogueINS1C_23Sm100TmaWarpSpecializedILi4ELi2ELi16ELb1ELb0EEEJSH_NS5_IJNSS_ISE_SB_EENSS_INSA_ILi16EEESB_EEEEESI_NS5_IJlSB_lEEESI_S1L_NS1C_6fusion15FusionCallbacksIS1G_NS1M_17LinearCombinationISI_fSI_fLNS_15FloatRoundStyleE2EEESH_S1K_JEEENS4_5SM1004TMEM4LOAD26SM100_TMEM_LOAD_32dp32b16xESZ_NS10_INS11_ILi2ELi4ELi3EEES14_NSS_INS5_IJNSA_ILi8EEES1I_EEENS5_IJS1I_SB_EEEEEEENS4_39AutoVectorizingCopyWithAssumedAlignmentILi128EEENS4_14SM90_TMA_STOREES21_S23_S23_EEEvvEEEEvNT_6ParamsE:
        .type           _ZN7cutlass13device_kernelINS_4gemm6kernel13GemmUniversalIN4cute5tupleIJiiiiEEENS1_10collective13CollectiveMmaINS1_35MainloopSm100TmaUmmaWarpSpecializedILi8ELi2ELi4ENS5_IJNS4_1CILi1EEESB_SB_EEEEENS5_IJNSA_ILi128EEENSA_ILi64EEENSA_ILi32EEEEEENS_10tfloat32_tENS5_IJSB_llEEESI_SJ_NS4_8TiledMMAINS4_8MMA_AtomIJNS4_17SM100_MMA_TF32_SSISI_SI_fLi128ELi64ELNS4_4UMMA5MajorE1ELSO_1ELNSN_7ScaleInE0ELSP_0EEEEEENS4_6LayoutISC_NS5_IJNSA_ILi0EEEST_ST_EEEEENS5_IJNS4_10UnderscoreESW_SW_EEEEENS4_13SM90_TMA_LOADENS4_14ComposedLayoutINS4_7SwizzleILi2ELi5ELi2EEENS4_18smem_ptr_flag_bitsILi32EEENSS_INS5_IJSG_NSA_ILi4EEEEEENS5_IJSB_SG_EEEEEEEvNS4_8identityESZ_S19_vS1A_EENS_8epilogue10collective18CollectiveEpilogueINS1C_23Sm100TmaWarpSpecializedILi4ELi2ELi16ELb1ELb0EEEJSH_NS5_IJNSS_ISE_SB_EENSS_INSA_ILi16EEESB_EEEEESI_NS5_IJlSB_lEEESI_S1L_NS1C_6fusion15FusionCallbacksIS1G_NS1M_17LinearCombinationISI_fSI_fLNS_15FloatRoundStyleE2EEESH_S1K_JEEENS4_5SM1004TMEM4LOAD26SM100_TMEM_LOAD_32dp32b16xESZ_NS10_INS11_ILi2ELi4ELi3EEES14_NSS_INS5_IJNSA_ILi8EEES1I_EEENS5_IJS1I_SB_EEEEEEENS4_39AutoVectorizingCopyWithAssumedAlignmentILi128EEENS4_14SM90_TMA_STOREES21_S23_S23_EEEvvEEEEvNT_6ParamsE,@function
        .size           _ZN7cutlass13device_kernelINS_4gemm6kernel13GemmUniversalIN4cute5tupleIJiiiiEEENS1_10collective13CollectiveMmaINS1_35MainloopSm100TmaUmmaWarpSpecializedILi8ELi2ELi4ENS5_IJNS4_1CILi1EEESB_SB_EEEEENS5_IJNSA_ILi128EEENSA_ILi64EEENSA_ILi32EEEEEENS_10tfloat32_tENS5_IJSB_llEEESI_SJ_NS4_8TiledMMAINS4_8MMA_AtomIJNS4_17SM100_MMA_TF32_SSISI_SI_fLi128ELi64ELNS4_4UMMA5MajorE1ELSO_1ELNSN_7ScaleInE0ELSP_0EEEEEENS4_6LayoutISC_NS5_IJNSA_ILi0EEEST_ST_EEEEENS5_IJNS4_10UnderscoreESW_SW_EEEEENS4_13SM90_TMA_LOADENS4_14ComposedLayoutINS4_7SwizzleILi2ELi5ELi2EEENS4_18smem_ptr_flag_bitsILi32EEENSS_INS5_IJSG_NSA_ILi4EEEEEENS5_IJSB_SG_EEEEEEEvNS4_8identityESZ_S19_vS1A_EENS_8epilogue10collective18CollectiveEpilogueINS1C_23Sm100TmaWarpSpecializedILi4ELi2ELi16ELb1ELb0EEEJSH_NS5_IJNSS_ISE_SB_EENSS_INSA_ILi16EEESB_EEEEESI_NS5_IJlSB_lEEESI_S1L_NS1C_6fusion15FusionCallbacksIS1G_NS1M_17LinearCombinationISI_fSI_fLNS_15FloatRoundStyleE2EEESH_S1K_JEEENS4_5SM1004TMEM4LOAD26SM100_TMEM_LOAD_32dp32b16xESZ_NS10_INS11_ILi2ELi4ELi3EEES14_NSS_INS5_IJNSA_ILi8EEES1I_EEENS5_IJS1I_SB_EEEEEEENS4_39AutoVectorizingCopyWithAssumedAlignmentILi128EEENS4_14SM90_TMA_STOREES21_S23_S23_EEEvvEEEEvNT_6ParamsE,(.L_x_192 - _ZN7cutlass13device_kernelINS_4gemm6kernel13GemmUniversalIN4cute5tupleIJiiiiEEENS1_10collective13CollectiveMmaINS1_35MainloopSm100TmaUmmaWarpSpecializedILi8ELi2ELi4ENS5_IJNS4_1CILi1EEESB_SB_EEEEENS5_IJNSA_ILi128EEENSA_ILi64EEENSA_ILi32EEEEEENS_10tfloat32_tENS5_IJSB_llEEESI_SJ_NS4_8TiledMMAINS4_8MMA_AtomIJNS4_17SM100_MMA_TF32_SSISI_SI_fLi128ELi64ELNS4_4UMMA5MajorE1ELSO_1ELNSN_7ScaleInE0ELSP_0EEEEEENS4_6LayoutISC_NS5_IJNSA_ILi0EEEST_ST_EEEEENS5_IJNS4_10UnderscoreESW_SW_EEEEENS4_13SM90_TMA_LOADENS4_14ComposedLayoutINS4_7SwizzleILi2ELi5ELi2EEENS4_18smem_ptr_flag_bitsILi32EEENSS_INS5_IJSG_NSA_ILi4EEEEEENS5_IJSB_SG_EEEEEEEvNS4_8identityESZ_S19_vS1A_EENS_8epilogue10collective18CollectiveEpilogueINS1C_23Sm100TmaWarpSpecializedILi4ELi2ELi16ELb1ELb0EEEJSH_NS5_IJNSS_ISE_SB_EENSS_INSA_ILi16EEESB_EEEEESI_NS5_IJlSB_lEEESI_S1L_NS1C_6fusion15FusionCallbacksIS1G_NS1M_17LinearCombinationISI_fSI_fLNS_15FloatRoundStyleE2EEESH_S1K_JEEENS4_5SM1004TMEM4LOAD26SM100_TMEM_LOAD_32dp32b16xESZ_NS10_INS11_ILi2ELi4ELi3EEES14_NSS_INS5_IJNSA_ILi8EEES1I_EEENS5_IJS1I_SB_EEEEEEENS4_39AutoVectorizingCopyWithAssumedAlignmentILi128EEENS4_14SM90_TMA_STOREES21_S23_S23_EEEvvEEEEvNT_6ParamsE)
        .other          _ZN7cutlass13device_kernelINS_4gemm6kernel13GemmUniversalIN4cute5tupleIJiiiiEEENS1_10collective13CollectiveMmaINS1_35MainloopSm100TmaUmmaWarpSpecializedILi8ELi2ELi4ENS5_IJNS4_1CILi1EEESB_SB_EEEEENS5_IJNSA_ILi128EEENSA_ILi64EEENSA_ILi32EEEEEENS_10tfloat32_tENS5_IJSB_llEEESI_SJ_NS4_8TiledMMAINS4_8MMA_AtomIJNS4_17SM100_MMA_TF32_SSISI_SI_fLi128ELi64ELNS4_4UMMA5MajorE1ELSO_1ELNSN_7ScaleInE0ELSP_0EEEEEENS4_6LayoutISC_NS5_IJNSA_ILi0EEEST_ST_EEEEENS5_IJNS4_10UnderscoreESW_SW_EEEEENS4_13SM90_TMA_LOADENS4_14ComposedLayoutINS4_7SwizzleILi2ELi5ELi2EEENS4_18smem_ptr_flag_bitsILi32EEENSS_INS5_IJSG_NSA_ILi4EEEEEENS5_IJSB_SG_EEEEEEEvNS4_8identityESZ_S19_vS1A_EENS_8epilogue10collective18CollectiveEpilogueINS1C_23Sm100TmaWarpSpecializedILi4ELi2ELi16ELb1ELb0EEEJSH_NS5_IJNSS_ISE_SB_EENSS_INSA_ILi16EEESB_EEEEESI_NS5_IJlSB_lEEESI_S1L_NS1C_6fusion15FusionCallbacksIS1G_NS1M_17LinearCombinationISI_fSI_fLNS_15FloatRoundStyleE2EEESH_S1K_JEEENS4_5SM1004TMEM4LOAD26SM100_TMEM_LOAD_32dp32b16xESZ_NS10_INS11_ILi2ELi4ELi3EEES14_NSS_INS5_IJNSA_ILi8EEES1I_EEENS5_IJS1I_SB_EEEEEEENS4_39AutoVectorizingCopyWithAssumedAlignmentILi128EEENS4_14SM90_TMA_STOREES21_S23_S23_EEEvvEEEEvNT_6ParamsE,@"STO_CUDA_ENTRY STV_DEFAULT"
_ZN7cutlass13device_kernelINS_4gemm6kernel13GemmUniversalIN4cute5tupleIJiiiiEEENS1_10collective13CollectiveMmaINS1_35MainloopSm100TmaUmmaWarpSpecializedILi8ELi2ELi4ENS5_IJNS4_1CILi1EEESB_SB_EEEEENS5_IJNSA_ILi128EEENSA_ILi64EEENSA_ILi32EEEEEENS_10tfloat32_tENS5_IJSB_llEEESI_SJ_NS4_8TiledMMAINS4_8MMA_AtomIJNS4_17SM100_MMA_TF32_SSISI_SI_fLi128ELi64ELNS4_4UMMA5MajorE1ELSO_1ELNSN_7ScaleInE0ELSP_0EEEEEENS4_6LayoutISC_NS5_IJNSA_ILi0EEEST_ST_EEEEENS5_IJNS4_10UnderscoreESW_SW_EEEEENS4_13SM90_TMA_LOADENS4_14ComposedLayoutINS4_7SwizzleILi2ELi5ELi2EEENS4_18smem_ptr_flag_bitsILi32EEENSS_INS5_IJSG_NSA_ILi4EEEEEENS5_IJSB_SG_EEEEEEEvNS4_8identityESZ_S19_vS1A_EENS_8epilogue10collective18CollectiveEpilogueINS1C_23Sm100TmaWarpSpecializedILi4ELi2ELi16ELb1ELb0EEEJSH_NS5_IJNSS_ISE_SB_EENSS_INSA_ILi16EEESB_EEEEESI_NS5_IJlSB_lEEESI_S1L_NS1C_6fusion15FusionCallbacksIS1G_NS1M_17LinearCombinationISI_fSI_fLNS_15FloatRoundStyleE2EEESH_S1K_JEEENS4_5SM1004TMEM4LOAD26SM100_TMEM_LOAD_32dp32b16xESZ_NS10_INS11_ILi2ELi4ELi3EEES14_NSS_INS5_IJNSA_ILi8EEES1I_EEENS5_IJS1I_SB_EEEEEEENS4_39AutoVectorizingCopyWithAssumedAlignmentILi128EEENS4_14SM90_TMA_STOREES21_S23_S23_EEEvvEEEEvNT_6ParamsE:
[----:B------:R-:W1:Y:S01]  /*0000*/  LDC R1, c[0x0][0x37c] ;  /* 0x0000df00ff017b82 */ /* 0x000e620000000800 */
[----:B------:R-:W2:Y:S01]  /*0010*/  S2R R81, SR_TID.X ;  /* 0x0000000000517919 */ /* 0x000ea20000002100 */
[----:B------:R-:W3:Y:S01]  /*0020*/  LDCU.64 UR4, c[0x0][0x890] ;  /* 0x00011200ff0477ac */ /* 0x000ee20008000a00 */
[----:B------:R-:W-:Y:S02]  /*0030*/  PRMT R67, RZ, 0x7610, R67 ;  /* 0x00007610ff437816 */ /* 0x000fe40000000043 */
[----:B------:R-:W-:Y:S01]  /*0040*/  ELECT P5, URZ, PT ;  /* 0x0000000000ff782f */ /* 0x000fe200038a0000 */
[----:B------:R-:W4:Y:S01]  /*0050*/  LDCU.64 UR46, c[0x0][0x358] ;  /* 0x00006b00ff2e77ac */ /* 0x000f220008000a00 */
[----:B---3--:R-:W-:-:S04]  /*0060*/  UISETP.NE.U32.AND UP0, UPT, UR4, URZ, UPT ;  /* 0x000000ff0400728c */ /* 0x008fc8000bf05070 */
[----:B------:R-:W-:Y:S01]  /*0070*/  UISETP.NE.AND.EX UP0, UPT, UR5, URZ, UPT, UP0 ;  /* 0x000000ff0500728c */ /* 0x000fe2000bf05300 */
[----:B--2---:R-:W-:-:S05]  /*0080*/  SHF.R.U32.HI R72, RZ, 0x5, R81 ;  /* 0x00000005ff487819 */ /* 0x004fca0000011651 */
[----:B------:R-:W2:Y:S02]  /*0090*/  SHFL.IDX PT, R0, R72, RZ, 0x1f ;  /* 0x00001fff48007589 */ /* 0x000ea400000e0000 */
[----:B--2---:R-:W-:Y:S01]  /*00a0*/  R2UR UR8, R0 ;  /* 0x00000000000872ca */ /* 0x004fe200000e0000 */
[----:B-1--4-:R-:W-:-:S14]  /*00b0*/  BRA.U UP0, `(.L_x_0) ;  /* 0x00000001002c7547 */ /* 0x012fdc000b800000 */
[----:B------:R-:W1:Y:S02]  /*00c0*/  LDCU.64 UR6, c[0x0][0x888] ;  /* 0x00011100ff0677ac */ /* 0x000e640008000a00 */
[----:B-1----:R-:W-:-:S04]  /*00d0*/  UISETP.NE.U32.AND UP0, UPT, UR6, URZ, UPT ;  /* 0x000000ff0600728c */ /* 0x002fc8000bf05070 */
[----:B------:R-:W-:-:S09]  /*00e0*/  UISETP.NE.AND.EX UP0, UPT, UR7, URZ, UPT, UP0 ;  /* 0x000000ff0700728c */ /* 0x000fd2000bf05300 */
[----:B------:R-:W-:Y:S05]  /*00f0*/  BRA.U !UP0, `(.L_x_1) ;  /* 0x0000000108107547 */ /* 0x000fea000b800000 */
[----:B------:R-:W1:Y:S02]  /*0100*/  LDC.64 R2, c[0x0][0x888] ;  /* 0x00022200ff027b82 */ /* 0x000e640000000a00 */
[----:B-1----:R1:W5:Y:S01]  /*0110*/  LDG.E R35, desc[UR46][R2.64] ;  /* 0x0000002e02237981 */ /* 0x002362000c1e1900 */
[----:B------:R-:W-:Y:S01]  /*0120*/  HFMA2 R67, -RZ, RZ, 0, 5.9604644775390625e-08 ;  /* 0x00000001ff437431 */ /* 0x000fe200000001ff */
[----:B------:R-:W-:Y:S05]  /*0130*/  BRA `(.L_x_0) ;  /* 0x00000000000c7947 */ /* 0x000fea0003800000 */
.L_x_1:
[----:B------:R-:W1:Y:S01]  /*0140*/  LDCU UR6, c[0x0][0x880] ;  /* 0x00011000ff0677ac */ /* 0x000e620008000800 */
[----:B------:R-:W-:Y:S01]  /*0150*/  HFMA2 R67, -RZ, RZ, 0, 5.9604644775390625e-08 ;  /* 0x00000001ff437431 */ /* 0x000fe200000001ff */
[----:B-1----:R-:W-:-:S07]  /*0160*/  MOV R35, UR6 ;  /* 0x0000000600237c02 */ /* 0x002fce0008000f00 */
.L_x_0:
[----:B------:R-:W2:Y:S02]  /*0170*/  LDCU.64 UR6, c[0x0][0x8b0] ;  /* 0x00011600ff0677ac */ /* 0x000ea40008000a00 */
[----:B--2---:R-:W-:-:S04]  /*0180*/  UISETP.NE.U32.AND UP0, UPT, UR6, URZ, UPT ;  /* 0x000000ff0600728c */ /* 0x004fc8000bf05070 */
[----:B------:R-:W-:-:S09]  /*0190*/  UISETP.NE.AND.EX UP0, UPT, UR7, URZ, UPT, UP0 ;  /* 0x000000ff0700728c */ /* 0x000fd2000bf05300 */
[----:B------:R-:W-:Y:S05]  /*01a0*/  BRA.U UP0, `(.L_x_2) ;  /* 0x0000000100247547 */ /* 0x000fea000b800000 */
[----:B------:R-:W2:Y:S02]  /*01b0*/  LDCU.64 UR6, c[0x0][0x8a8] ;  /* 0x00011500ff0677ac */ /* 0x000ea40008000a00 */
[----:B--2---:R-:W-:-:S04]  /*01c0*/  UISETP.NE.U32.AND UP0, UPT, UR6, URZ, UPT ;  /* 0x000000ff0600728c */ /* 0x004fc8000bf05070 */
[----:B------:R-:W-:-:S09]  /*01d0*/  UISETP.NE.AND.EX UP0, UPT, UR7, URZ, UPT, UP0 ;  /* 0x000000ff0700728c */ /* 0x000fd2000bf05300 */
[----:B------:R-:W-:Y:S05]  /*01e0*/  BRA.U !UP0, `(.L_x_3) ;  /* 0x00000001080c7547 */ /* 0x000fea000b800000 */
[----:B------:R-:W2:Y:S02]  /*01f0*/  LDC.64 R32, c[0x0][0x8a8] ;  /* 0x00022a00ff207b82 */ /* 0x000ea40000000a00 */
[----:B--2---:R2:W5:Y:S01]  /*0200*/  LDG.E R32, desc[UR46][R32.64] ;  /* 0x0000002e20207981 */ /* 0x004562000c1e1900 */
[----:B------:R-:W-:Y:S05]  /*0210*/  BRA `(.L_x_2) ;  /* 0x0000000000087947 */ /* 0x000fea0003800000 */
.L_x_3:
[----:B------:R-:W2:Y:S02]  /*0220*/  LDCU UR6, c[0x0][0x8a0] ;  /* 0x00011400ff0677ac */ /* 0x000ea40008000800 */
[----:B--2---:R-:W-:Y:S02]  /*0230*/  MOV R32, UR6 ;  /* 0x0000000600207c02 */ /* 0x004fe40008000f00 */
.L_x_2:
[----:B------:R-:W-:Y:S01]  /*0240*/  IMAD.U32 R0, RZ, RZ, UR8 ;  /* 0x00000008ff007e24 */ /* 0x000fe2000f8e00ff */
[----:B------:R-:W-:Y:S04]  /*0250*/  BSSY.RECONVERGENT B0, `(.L_x_4) ;  /* 0x000000c000007945 */ /* 0x000fe80003800200 */
[C---:B------:R-:W-:Y:S02]  /*0260*/  ISETP.NE.OR P1, PT, R0.reuse, 0x1, !P5 ;  /* 0x000000010000780c */ /* 0x040fe40006f25670 */
[----:B------:R-:W-:-:S11]  /*0270*/  ISETP.NE.OR P0, PT, R0, 0x3, !P5 ;  /* 0x000000030000780c */ /* 0x000fd60006f05670 */
[----:B------:R-:W-:Y:S05]  /*0280*/  @P1 BRA `(.L_x_5) ;  /* 0x0000000000201947 */ /* 0x000fea0003800000 */
[----:B------:R-:W3:Y:S02]  /*0290*/  LDCU.64 UR6, c[0x0][0x348] ;  /* 0x00006900ff0677ac */ /* 0x000ee40008000a00 */
[----:B---3--:R-:W-:Y:S02]  /*02a0*/  UIADD3 UR10, UP1, UPT, UR6, 0x80, URZ ;  /* 0x00000080060a7890 */ /* 0x008fe4000ff3e0ff */
[----:B------:R-:W-:Y:S02]  /*02b0*/  UIADD3 UR6, UP0, UPT, UR6, 0x180, URZ ;  /* 0x0000018006067890 */ /* 0x000fe4000ff1e0ff */
[----:B------:R-:W-:Y:S02]  /*02c0*/  UIADD3.X UR11, UPT, UPT, URZ, UR7, URZ, UP1, !UPT ;  /* 0x00000007ff0b7290 */ /* 0x000fe40008ffe4ff */
[----:B------:R-:W-:-:S07]  /*02d0*/  UIADD3.X UR7, UPT, UPT, URZ, UR7, URZ, UP0, !UPT ;  /* 0x00000007ff077290 */ /* 0x000fce00087fe4ff */
[----:B------:R3:W-:Y:S02]  /*02e0*/  UTMACCTL.PF [UR10] ;  /* 0x000000000a0079b9 */ /* 0x0007e40008040000 */
[----:B------:R3:W-:Y:S02]  /*02f0*/  UTMACCTL.PF [UR6] ;  /* 0x00000000060079b9 */ /* 0x0007e40008040000 */
[----:B---3--:R-:W-:Y:S01]  /*0300*/  NOP ;  /* 0x0000000000007918 */ /* 0x008fe20000000000 */
.L_x_5:
[----:B------:R-:W-:Y:S05]  /*0310*/  BSYNC.RECONVERGENT B0 ;  /* 0x0000000000007941 */ /* 0x000fea0003800200 */
.L_x_4:
[----:B------:R-:W-:Y:S04]  /*0320*/  BSSY.RECONVERGENT B0, `(.L_x_6) ;  /* 0x000000a000007945 */ /* 0x000fe80003800200 */
        /* <DEDUP_REMOVED lines=9> */
.L_x_7:
[----:B------:R-:W-:Y:S05]  /*03c0*/  BSYNC.RECONVERGENT B0 ;  /* 0x0000000000007941 */ /* 0x000fea0003800200 */
.L_x_6:
[----:B------:R-:W3:Y:S01]  /*03d0*/  LDCU.64 UR6, c[0x0][0x888] ;  /* 0x00011100ff0677ac */ /* 0x000ee20008000a00 */
[----:B------:R-:W-:Y:S02]  /*03e0*/  UISETP.EQ.U32.AND UP1, UPT, UR4, URZ, UPT ;  /* 0x000000ff0400728c */ /* 0x000fe4000bf22070 */
[----:B------:R-:W-:Y:S02]  /*03f0*/  UPLOP3.LUT UP2, UPT, UPT, UPT, UPT, 0x80, 0x8 ;  /* 0x000000000008789c */ /* 0x000fe40003f4f070 */
[----:B---3--:R-:W-:-:S04]  /*0400*/  UISETP.NE.U32.AND UP0, UPT, UR6, URZ, UPT ;  /* 0x000000ff0600728c */ /* 0x008fc8000bf05070 */
[----:B------:R-:W-:-:S04]  /*0410*/  UISETP.NE.AND.EX UP0, UPT, UR7, URZ, UPT, UP0 ;  /* 0x000000ff0700728c */ /* 0x000fc8000bf05300 */
[----:B------:R-:W-:-:S04]  /*0420*/  UISETP.EQ.OR.EX UP3, UPT, UR5, URZ, !UP0, UP1 ;  /* 0x000000ff0500728c */ /* 0x000fc8000c762710 */
[----:B------:R-:W-:-:S05]  /*0430*/  UP2UR UR49, UPR, URZ, 0x8 ;  /* 0x00000008ff317883 */ /* 0x000fca0008000000 */
[----:B------:R-:W-:Y:S07]  /*0440*/  BRA.U !UP3, `(.L_x_8) ;  /* 0x000000010b207547 */ /* 0x000fee000b800000 */
[----:B------:R-:W-:Y:S01]  /*0450*/  UISETP.NE.U32.AND UP2, UPT, UR4, URZ, UPT ;  /* 0x000000ff0400728c */ /* 0x000fe2000bf45070 */
[----:B-----5:R-:W-:Y:S01]  /*0460*/  FSETP.NEU.AND P0, PT, R35, RZ, PT ;  /* 0x000000ff2300720b */ /* 0x020fe20003f0d000 */
[----:B------:R-:W-:Y:S02]  /*0470*/  USEL UR4, URZ, 0xffffffff, UP0 ;  /* 0xffffffffff047887 */ /* 0x000fe40008000000 */
[----:B------:R-:W-:-:S10]  /*0480*/  UISETP.NE.AND.EX UP2, UPT, UR5, URZ, UPT, UP2 ;  /* 0x000000ff0500728c */ /* 0x000fd4000bf45320 */
[----:B------:R-:W-:Y:S01]  /*0490*/  VOTEU.ANY UP1, P0 ;  /* 0x0000000000ff7886 */ /* 0x000fe20000020100 */
[----:B------:R-:W-:-:S04]  /*04a0*/  @!UP2 USEL UR4, URZ, 0xffffffff, UP1 ;  /* 0xffffffffff04a887 */ /* 0x000fc80008800000 */
[----:B------:R-:W-:-:S04]  /*04b0*/  ULOP3.LUT UR4, UR4, 0x1, URZ, 0xc0, !UPT ;  /* 0x0000000104047892 */ /* 0x000fc8000f8ec0ff */
[----:B------:R-:W-:-:S11]  /*04c0*/  UISETP.NE.U32.AND UP2, UPT, UR4, 0x1, UPT ;  /* 0x000000010400788c */ /* 0x000fd6000bf45070 */
.L_x_8:
[----:B-1----:R-:W1:Y:S01]  /*04d0*/  SHFL.IDX PT, R2, R72, RZ, 0x1f ;  /* 0x00001fff48027589 */ /* 0x002e6200000e0000 */
[----:B------:R-:W-:-:S04]  /*04e0*/  UISETP.NE.AND UP1, UPT, UR8, 0x2, UPT ;  /* 0x000000020800788c */ /* 0x000fc8000bf25270 */
[----:B------:R-:W-:Y:S01]  /*04f0*/  USEL UR6, URZ, 0x1, UP1 ;  /* 0x00000001ff067887 */ /* 0x000fe20008800000 */
[----:B-1----:R-:W-:-:S13]  /*0500*/  ISETP.NE.AND P0, PT, R2, RZ, PT ;  /* 0x000000ff0200720c */ /* 0x002fda0003f05270 */
[----:B------:R-:W-:Y:S05]  /*0510*/  @P0 BRA `(.L_x_9) ;  /* 0x0000000000680947 */ /* 0x000fea0003800000 */
[----:B------:R-:W1:Y:S01]  /*0520*/  S2UR UR5, SR_CgaCtaId ;  /* 0x00000000000579c3 */ /* 0x000e620000008800 */
[----:B------:R-:W-:Y:S01]  /*0530*/  UMOV UR7, 0x400 ;  /* 0x0000040000077882 */ /* 0x000fe20000000000 */
[----:B------:R-:W-:Y:S01]  /*0540*/  UMOV UR4, 0x1 ;  /* 0x0000000100047882 */ /* 0x000fe20000000000 */
[----:B------:R-:W-:Y:S01]  /*0550*/  ELECT P0, URZ, PT ;  /* 0x0000000000ff782f */ /* 0x000fe20003800000 */
[----:B------:R-:W-:-:S04]  /*0560*/  UIADD3 UR10, UPT, UPT, -UR4, 0x100000, URZ ;  /* 0x00100000040a7890 */ /* 0x000fc8000fffe1ff */
[----:B------:R-:W-:Y:S02]  /*0570*/  USHF.L.U32 UR11, UR10, 0xb, URZ ;  /* 0x0000000b0a0b7899 */ /* 0x000fe400080006ff */
[----:B------:R-:W-:Y:S02]  /*0580*/  USHF.L.U32 UR10, UR10, 0x1, URZ ;  /* 0x000000010a0a7899 */ /* 0x000fe400080006ff */
[----:B-1----:R-:W-:Y:S01]  /*0590*/  ULEA UR5, UR5, UR7, 0x18 ;  /* 0x0000000705057291 */ /* 0x002fe2000f8ec0ff */
[----:B------:R-:W1:Y:S11]  /*05a0*/  FENCE.VIEW.ASYNC.S ;  /* 0x00000000000073c6 */ /* 0x000e760000000000 */
[----:B-1----:R1:W3:Y:S01]  /*05b0*/  SYNCS.EXCH.64 URZ, [UR5], UR10 ;  /* 0x0000000a05ff75b2 */ /* 0x0022e20008000100 */
[----:B------:R1:W4:Y:S01]  /*05c0*/  SYNCS.EXCH.64 URZ, [UR5+0x40], UR10 ;  /* 0x0000400a05ff75b2 */ /* 0x0003220008000100 */
[----:B------:R1:W1:Y:S01]  /*05d0*/  SYNCS.EXCH.64 URZ, [UR5+0x8], UR10 ;  /* 0x0000080a05ff75b2 */ /* 0x0002620008000100 */
        /* <DEDUP_REMOVED lines=13> */
[----:B------:R-:W-:Y:S01]  /*06b0*/  NOP ;  /* 0x0000000000007918 */ /* 0x000fe20000000000 */
.L_x_9:
[----:B------:R-:W2:Y:S01]  /*06c0*/  SHFL.IDX PT, R2, R72, RZ, 0x1f ;  /* 0x00001fff48027589 */ /* 0x000ea200000e0000 */
[----:B------:R-:W-:Y:S01]  /*06d0*/  NOP ;  /* 0x0000000000007918 */ /* 0x000fe20000000000 */
[----:B--2---:R-:W-:-:S13]  /*06e0*/  ISETP.NE.AND P0, PT, R2, 0x1, PT ;  /* 0x000000010200780c */ /* 0x004fda0003f05270 */
[----:B------:R-:W-:Y:S05]  /*06f0*/  @P0 BRA `(.L_x_10) ;  /* 0x0000000000580947 */ /* 0x000fea0003800000 */
[----:B------:R-:W2:Y:S01]  /*0700*/  S2UR UR7, SR_CgaCtaId ;  /* 0x00000000000779c3 */ /* 0x000ea20000008800 */
[----:B------:R-:W-:Y:S01]  /*0710*/  UMOV UR9, 0x400 ;  /* 0x0000040000097882 */ /* 0x000fe20000000000 */
[----:B-1----:R-:W-:Y:S01]  /*0720*/  UMOV UR5, 0x20 ;  /* 0x0000002000057882 */ /* 0x002fe20000000000 */
[----:B------:R-:W-:Y:S01]  /*0730*/  UMOV UR4, 0x80 ;  /* 0x0000008000047882 */ /* 0x000fe20000000000 */
[----:B------:R-:W-:-:S04]  /*0740*/  UIADD3 UR10, UPT, UPT, -UR5, 0x100000, URZ ;  /* 0x00100000050a7890 */ /* 0x000fc8000fffe1ff */
[----:B------:R-:W-:Y:S02]  /*0750*/  USHF.L.U32 UR11, UR10, 0xb, URZ ;  /* 0x0000000b0a0b7899 */ /* 0x000fe400080006ff */
[----:B------:R-:W-:Y:S02]  /*0760*/  USHF.L.U32 UR10, UR10, 0x1, URZ ;  /* 0x000000010a0a7899 */ /* 0x000fe400080006ff */
[----:B------:R-:W-:-:S04]  /*0770*/  UIADD3 UR4, UPT, UPT, -UR4, 0x100000, URZ ;  /* 0x0010000004047890 */ /* 0x000fc8000fffe1ff */
[----:B------:R-:W-:Y:S02]  /*0780*/  USHF.L.U32 UR5, UR4, 0xb, URZ ;  /* 0x0000000b04057899 */ /* 0x000fe400080006ff */
[----:B------:R-:W-:Y:S01]  /*0790*/  USHF.L.U32 UR4, UR4, 0x1, URZ ;  /* 0x0000000104047899 */ /* 0x000fe200080006ff */
[----:B------:R-:W-:Y:S01]  /*07a0*/  ELECT P0, URZ, PT ;  /* 0x0000000000ff782f */ /* 0x000fe20003800000 */
[----:B--2---:R-:W-:Y:S01]  /*07b0*/  ULEA UR7, UR7, UR9, 0x18 ;  /* 0x0000000907077291 */ /* 0x004fe2000f8ec0ff */
[----:B------:R-:W1:Y:S11]  /*07c0*/  FENCE.VIEW.ASYNC.S ;  /* 0x00000000000073c6 */ /* 0x000e760000000000 */
[----:B-1----:R2:W1:Y:S01]  /*07d0*/  SYNCS.EXCH.64 URZ, [UR7+0x80], UR10 ;  /* 0x0000800a07ff75b2 */ /* 0x0024620008000100 */
[----:B------:R2:W1:Y:S01]  /*07e0*/  SYNCS.EXCH.64 URZ, [UR7+0xa0], UR4 ;  /* 0x0000a00407ff75b2 */ /* 0x0004620008000100 */
[----:B------:R2:W1:Y:S01]  /*07f0*/  SYNCS.EXCH.64 URZ, [UR7+0x88], UR10 ;  /* 0x0000880a07ff75b2 */ /* 0x0004620008000100 */
[----:B------:R2:W1:Y:S01]  /*0800*/  SYNCS.EXCH.64 URZ, [UR7+0xa8], UR4 ;  /* 0x0000a80407ff75b2 */ /* 0x0004620008000100 */
[----:B------:R2:W1:Y:S01]  /*0810*/  SYNCS.EXCH.64 URZ, [UR7+0x90], UR10 ;  /* 0x0000900a07ff75b2 */ /* 0x0004620008000100 */
[----:B------:R2:W1:Y:S01]  /*0820*/  SYNCS.EXCH.64 URZ, [UR7+0xb0], UR4 ;  /* 0x0000b00407ff75b2 */ /* 0x0004620008000100 */
[----:B------:R2:W1:Y:S01]  /*0830*/  SYNCS.EXCH.64 URZ, [UR7+0x98], UR10 ;  /* 0x0000980a07ff75b2 */ /* 0x0004620008000100 */
[----:B------:R2:W1:Y:S02]  /*0840*/  SYNCS.EXCH.64 URZ, [UR7+0xb8], UR4 ;  /* 0x0000b80407ff75b2 */ /* 0x0004640008000100 */
[----:B--2---:R-:W-:Y:S01]  /*0850*/  NOP ;  /* 0x0000000000007918 */ /* 0x004fe20000000000 */
.L_x_10:
[----:B------:R-:W2:Y:S01]  /*0860*/  SHFL.IDX PT, R2, R72, RZ, 0x1f ;  /* 0x00001fff48027589 */ /* 0x000ea200000e0000 */
[----:B------:R-:W-:Y:S01]  /*0870*/  NOP ;  /* 0x0000000000007918 */ /* 0x000fe20000000000 */
[----:B--2---:R-:W-:-:S13]  /*0880*/  ISETP.NE.AND P0, PT, R2, 0x3, PT ;  /* 0x000000030200780c */ /* 0x004fda0003f05270 */
[----:B------:R-:W-:Y:S05]  /*0890*/  @P0 BRA `(.L_x_11) ;  /* 0x0000000000300947 */ /* 0x000fea0003800000 */
[----:B-1----:R-:W1:Y:S01]  /*08a0*/  S2UR UR5, SR_CgaCtaId ;  /* 0x00000000000579c3 */ /* 0x002e620000008800 */
        /* <DEDUP_REMOVED lines=8> */
[----:B-1----:R2:W1:Y:S01]  /*0930*/  SYNCS.EXCH.64 URZ, [UR5+0xc0], UR10 ;  /* 0x0000c00a05ff75b2 */ /* 0x0024620008000100 */
[----:B------:R2:W1:Y:S02]  /*0940*/  SYNCS.EXCH.64 URZ, [UR5+0xc8], UR10 ;  /* 0x0000c80a05ff75b2 */ /* 0x0004640008000100 */
[----:B--2---:R-:W-:Y:S01]  /*0950*/  NOP ;  /* 0x0000000000007918 */ /* 0x004fe20000000000 */
.L_x_11:
[----:B------:R-:W2:Y:S01]  /*0960*/  SHFL.IDX PT, R2, R72, RZ, 0x1f ;  /* 0x00001fff48027589 */ /* 0x000ea200000e0000 */
[----:B------:R-:W-:Y:S01]  /*0970*/  NOP ;  /* 0x0000000000007918 */ /* 0x000fe20000000000 */
[----:B--2---:R-:W-:-:S13]  /*0980*/  ISETP.NE.AND P0, PT, R2, 0x4, PT ;  /* 0x000000040200780c */ /* 0x004fda0003f05270 */
[----:B------:R-:W-:Y:S05]  /*0990*/  @P0 BRA `(.L_x_12) ;  /* 0x00000000004c0947 */ /* 0x000fea0003800000 */
[----:B-1----:R-:W1:Y:S01]  /*09a0*/  S2UR UR5, SR_CgaCtaId ;  /* 0x00000000000579c3 */ /* 0x002e620000008800 */
[----:B------:R-:W-:Y:S01]  /*09b0*/  UMOV UR9, 0x100 ;  /* 0x0000010000097882 */ /* 0x000fe20000000000 */
[----:B------:R-:W-:Y:S01]  /*09c0*/  UMOV UR7, 0x400 ;  /* 0x0000040000077882 */ /* 0x000fe20000000000 */
[----:B------:R-:W-:Y:S01]  /*09d0*/  USEL UR9, UR9, 0xe0, UP2 ;  /* 0x000000e009097887 */ /* 0x000fe20009000000 */
[----:B------:R-:W-:Y:S01]  /*09e0*/  UMOV UR4, 0x1 ;  /* 0x0000000100047882 */ /* 0x000fe20000000000 */
[----:B------:R-:W-:Y:S01]  /*09f0*/  ELECT P0, URZ, PT ;  /* 0x0000000000ff782f */ /* 0x000fe20003800000 */
[----:B------:R-:W-:-:S04]  /*0a00*/  UIADD3 UR10, UPT, UPT, -UR4, 0x100000, URZ ;  /* 0x00100000040a7890 */ /* 0x000fc8000fffe1ff */
[----:B------:R-:W-:Y:S02]  /*0a10*/  USHF.L.U32 UR11, UR10, 0xb, URZ ;  /* 0x0000000b0a0b7899 */ /* 0x000fe400080006ff */
[----:B------:R-:W-:Y:S02]  /*0a20*/  USHF.L.U32 UR10, UR10, 0x1, URZ ;  /* 0x000000010a0a7899 */ /* 0x000fe400080006ff */
[----:B------:R-:W-:-:S04]  /*0a30*/  UIADD3 UR12, UPT, UPT, -UR9, 0x100000, URZ ;  /* 0x00100000090c7890 */ /* 0x000fc8000fffe1ff */
[----:B------:R-:W-:Y:S02]  /*0a40*/  USHF.L.U32 UR13, UR12, 0xb, URZ ;  /* 0x0000000b0c0d7899 */ /* 0x000fe400080006ff */
[----:B------:R-:W-:Y:S02]  /*0a50*/  USHF.L.U32 UR12, UR12, 0x1, URZ ;  /* 0x000000010c0c7899 */ /* 0x000fe400080006ff */
[----:B-1----:R-:W-:Y:S01]  /*0a60*/  ULEA UR5, UR5, UR7, 0x18 ;  /* 0x0000000705057291 */ /* 0x002fe2000f8ec0ff */
[----:B------:R-:W1:Y:S11]  /*0a70*/  FENCE.VIEW.ASYNC.S ;  /* 0x00000000000073c6 */ /* 0x000e760000000000 */
[----:B-1----:R2:W1:Y:S01]  /*0a80*/  SYNCS.EXCH.64 URZ, [UR5+0xd0], UR10 ;  /* 0x0000d00a05ff75b2 */ /* 0x0024620008000100 */
[----:B------:R2:W1:Y:S01]  /*0a90*/  SYNCS.EXCH.64 URZ, [UR5+0xe0], UR12 ;  /* 0x0000e00c05ff75b2 */ /* 0x0004620008000100 */
[----:B------:R2:W1:Y:S01]  /*0aa0*/  SYNCS.EXCH.64 URZ, [UR5+0xd8], UR10 ;  /* 0x0000d80a05ff75b2 */ /* 0x0004620008000100 */
[----:B------:R2:W1:Y:S02]  /*0ab0*/  SYNCS.EXCH.64 URZ, [UR5+0xe8], UR12 ;  /* 0x0000e80c05ff75b2 */ /* 0x0004640008000100 */
[----:B--2---:R-:W-:Y:S01]  /*0ac0*/  NOP ;  /* 0x0000000000007918 */ /* 0x004fe20000000000 */
.L_x_12:
        /* <DEDUP_REMOVED lines=26> */
.L_x_13:
        /* <DEDUP_REMOVED lines=18> */
.L_x_14:
[----:B-1----:R-:W1:Y:S01]  /*0d90*/  S2UR UR5, SR_CTAID.X ;  /* 0x00000000000579c3 */ /* 0x002e620000002500 */
[----:B------:R-:W-:-:S05]  /*0da0*/  CS2R.32 R68, SR_CgaSize ;  /* 0x0000000000447805 */ /* 0x000fca0000008a00 */
[----:B------:R-:W-:-:S05]  /*0db0*/  IMAD R68, R68, -0xa0, RZ ;  /* 0xffffff6044447824 */ /* 0x000fca00078e02ff */
[----:B------:R-:W-:-:S14]  /*0dc0*/  R2UR UR9, R68 ;  /* 0x00000000440972ca */ /* 0x000fdc00000e0000 */
[----:B------:R-:W2:Y:S01]  /*0dd0*/  LDCU UR9, c[0x0][UR9+0x2b0] ;  /* 0x00005600090977ac */ /* 0x000ea20008000800 */
[----:B------:R-:W-:Y:S01]  /*0de0*/  NOP ;  /* 0x0000000000007918 */ /* 0x000fe20000000000 */
[----:B------:R-:W-:-:S05]  /*0df0*/  CS2R.32 R68, SR_CgaSize ;  /* 0x0000000000447805 */ /* 0x000fca0000008a00 */
[----:B------:R-:W-:-:S05]  /*0e00*/  IMAD R68, R68, -0xa0, RZ ;  /* 0xffffff6044447824 */ /* 0x000fca00078e02ff */
[----:B------:R-:W-:-:S14]  /*0e10*/  R2UR UR7, R68 ;  /* 0x00000000440772ca */ /* 0x000fdc00000e0000 */
[----:B------:R-:W3:Y:S01]  /*0e20*/  LDCU UR7, c[0x0][UR7+0x2b4] ;  /* 0x00005680070777ac */ /* 0x000ee20008000800 */
[----:B------:R-:W4:Y:S08]  /*0e30*/  S2UR UR4, SR_CTAID.Y ;  /* 0x00000000000479c3 */ /* 0x000f300000002600 */
[----:B------:R-:W3:Y:S01]  /*0e40*/  LDC R9, c[0x0][0xb24] ;  /* 0x0002c900ff097b82 */ /* 0x000ee20000000800 */
[----:B-1----:R-:W-:-:S02]  /*0e50*/  I2FP.F32.U32 R4, UR5 ;  /* 0x0000000500047c45 */ /* 0x002fc40008201000 */
[----:B------:R-:W-:-:S05]  /*0e60*/  CS2R.32 R5, SR_CgaSize ;  /* 0x0000000000057805 */ /* 0x000fca0000008a00 */
[----:B------:R-:W-:-:S06]  /*0e70*/  IMAD R5, R5, -0xa0, RZ ;  /* 0xffffff6005057824 */ /* 0x000fcc00078e02ff */
[----:B------:R-:W1:Y:S01]  /*0e80*/  LDC R5, c[0x0][R5+0x2a0] ;  /* 0x0000a80005057b82 */ /* 0x000e620000000800 */
[----:B------:R-:W-:Y:S01]  /*0e90*/  MOV R21, UR5 ;  /* 0x0000000500157c02 */ /* 0x000fe20008000f00 */
[----:B--2---:R-:W-:Y:S01]  /*0ea0*/  FMUL R4, R4, UR9 ;  /* 0x0000000904047c20 */ /* 0x004fe20008400000 */
[----:B----4-:R-:W-:Y:S02]  /*0eb0*/  I2FP.F32.U32 R2, UR4 ;  /* 0x0000000400027c45 */ /* 0x010fe40008201000 */
[----:B------:R-:W-:-:S05]  /*0ec0*/  CS2R.32 R3, SR_CgaSize ;  /* 0x0000000000037805 */ /* 0x000fca0000008a00 */
[----:B------:R-:W-:-:S06]  /*0ed0*/  IMAD R3, R3, -0xa0, RZ ;  /* 0xffffff6003037824 */ /* 0x000fcc00078e02ff */
[----:B------:R-:W2:Y:S01]  /*0ee0*/  LDC R3, c[0x0][R3+0x2a4] ;  /* 0x0000a90003037b82 */ /* 0x000ea20000000800 */
[----:B------:R-:W4:Y:S01]  /*0ef0*/  F2I.U32.TRUNC.NTZ R68, R4 ;  /* 0x0000000400447305 */ /* 0x000f22000020f000 */
[----:B------:R-:W-:Y:S01]  /*0f00*/  MOV R20, UR4 ;  /* 0x0000000400147c02 */ /* 0x000fe20008000f00 */
[----:B---3--:R-:W-:-:S05]  /*0f10*/  FMUL R2, R2, UR7 ;  /* 0x0000000702027c20 */ /* 0x008fca0008400000 */
[----:B------:R-:W-:Y:S01]  /*0f20*/  BAR.SYNC.DEFER_BLOCKING 0x0 ;  /* 0x0000000000007b1d */ /* 0x000fe20000010000 */
[----:B------:R-:W-:-:S05]  /*0f30*/  ISETP.GE.AND P0, PT, R9, 0x1, PT ;  /* 0x000000010900780c */ /* 0x000fca0003f06270 */
[----:B------:R-:W3:Y:S02]  /*0f40*/  F2I.U32.TRUNC.NTZ R66, R2 ;  /* 0x0000000200427305 */ /* 0x000ee4000020f000 */
[----:B------:R-:W2:Y:S01]  /*0f50*/  S2UR UR52, SR_CTAID.Z ;  /* 0x00000000003479c3 */ /* 0x000ea20000002700 */
[----:B----4-:R-:W-:-:S05]  /*0f60*/  IADD3 R68, PT, PT, -R68, RZ, RZ ;  /* 0x000000ff44447210 */ /* 0x010fca0007ffe1ff */
[----:B-1----:R-:W-:Y:S01]  /*0f70*/  IMAD R68, R5, R68, UR5 ;  /* 0x0000000505447e24 */ /* 0x002fe2000f8e0244 */
[----:B---3--:R-:W-:-:S05]  /*0f80*/  IADD3 R66, PT, PT, -R66, RZ, RZ ;  /* 0x000000ff42427210 */ /* 0x008fca0007ffe1ff */
[----:B--2---:R-:W-:Y:S01]  /*0f90*/  IMAD R66, R3, R66, UR4 ;  /* 0x0000000403427e24 */ /* 0x004fe2000f8e0242 */
[----:B------:R-:W-:Y:S06]  /*0fa0*/  @!P0 BRA `(.L_x_15) ;  /* 0x0000000000b88947 */ /* 0x000fec0003800000 */
[----:B------:R-:W1:Y:S01]  /*0fb0*/  LDC.64 R4, c[0x0][0xb18] ;  /* 0x0002c600ff047b82 */ /* 0x000e620000000a00 */
[----:B------:R-:W-:-:S07]  /*0fc0*/  ISETP.NE.AND P0, PT, R9, 0x1, PT ;  /* 0x000000010900780c */ /* 0x000fce0003f05270 */
[----:B------:R-:W2:Y:S08]  /*0fd0*/  LDC R10, c[0x0][0xb0c] ;  /* 0x0002c300ff0a7b82 */ /* 0x000eb00000000800 */
[----:B------:R-:W3:Y:S08]  /*0fe0*/  LDC R11, c[0x0][0x370] ;  /* 0x0000dc00ff0b7b82 */ /* 0x000ef00000000800 */
[----:B------:R-:W4:Y:S01]  /*0ff0*/  LDC R12, c[0x0][0x374] ;  /* 0x0000dd00ff0c7b82 */ /* 0x000f220000000800 */
[----:B-1----:R-:W-:-:S07]  /*1000*/  ISETP.NE.AND P1, PT, R4, 0x1, PT ;  /* 0x000000010400780c */ /* 0x002fce0003f25270 */
[----:B------:R-:W3:Y:S01]  /*1010*/  LDC.64 R6, c[0x0][0xb10] ;  /* 0x0002c400ff067b82 */ /* 0x000ee20000000a00 */
[----:B--2---:R-:W-:-:S07]  /*1020*/  ISETP.NE.AND P2, PT, R10, 0x1, PT ;  /* 0x000000010a00780c */ /* 0x004fce0003f45270 */
[----:B------:R-:W1:Y:S08]  /*1030*/  LDC R8, c[0x0][0xb20] ;  /* 0x0002c800ff087b82 */ /* 0x000e700000000800 */
[----:B------:R-:W2:Y:S01]  /*1040*/  LDC.64 R2, c[0x0][0xb28] ;  /* 0x0002ca00ff027b82 */ /* 0x000ea20000000a00 */
[----:B----4-:R-:W-:-:S04]  /*1050*/  IMAD.HI.U32 R13, R12, R5, RZ ;  /* 0x000000050c0d7227 */ /* 0x010fc800078e00ff */
[----:B------:R-:W-:-:S04]  /*1060*/  IMAD.HI.U32 R5, R20, R5, RZ ;  /* 0x0000000514057227 */ /* 0x000fc800078e00ff */
[----:B---3--:R-:W-:-:S04]  /*1070*/  IMAD.HI.U32 R14, R11, R6, RZ ;  /* 0x000000060b0e7227 */ /* 0x008fc800078e00ff */
[C---:B------:R-:W-:Y:S01]  /*1080*/  IMAD.HI.U32 R16, R21.reuse, R6, RZ ;  /* 0x0000000615107227 */ /* 0x040fe200078e00ff */
[-C--:B------:R-:W-:Y:S02]  /*1090*/  @P2 SHF.R.U32.HI R11, RZ, R7.reuse, R14 ;  /* 0x00000007ff0b2219 */ /* 0x080fe4000001160e */
[-C--:B-1----:R-:W-:Y:S02]  /*10a0*/  @P1 SHF.R.U32.HI R12, RZ, R8.reuse, R13 ;  /* 0x00000008ff0c1219 */ /* 0x082fe4000001160d */
[----:B------:R-:W-:Y:S02]  /*10b0*/  SHF.R.U32.HI R5, RZ, R8, R5 ;  /* 0x00000008ff057219 */ /* 0x000fe40000011605 */
[----:B------:R-:W-:Y:S02]  /*10c0*/  SHF.R.U32.HI R16, RZ, R7, R16 ;  /* 0x00000007ff107219 */ /* 0x000fe40000011610 */
[----:B------:R-:W-:Y:S01]  /*10d0*/  SEL R5, R20, R5, !P1 ;  /* 0x0000000514057207 */ /* 0x000fe20004800000 */
[----:B--2---:R-:W-:Y:S01]  /*10e0*/  IMAD.HI.U32 R14, R12, R2, RZ ;  /* 0x000000020c0e7227 */ /* 0x004fe200078e00ff */
[----:B------:R-:W-:-:S02]  /*10f0*/  SEL R7, R21, R16, !P2 ;  /* 0x0000001015077207 */ /* 0x000fc40005000000 */
[----:B------:R-:W-:Y:S01]  /*1100*/  IADD3 R13, PT, PT, -R5, RZ, RZ ;  /* 0x000000ff050d7210 */ /* 0x000fe20007ffe1ff */
[----:B------:R-:W-:Y:S01]  /*1110*/  IMAD.HI.U32 R6, R11, R2, RZ ;  /* 0x000000020b067227 */ /* 0x000fe200078e00ff */
[----:B------:R-:W-:-:S03]  /*1120*/  @P0 SHF.R.U32.HI R12, RZ, R3, R14 ;  /* 0x00000003ff0c0219 */ /* 0x000fc6000001160e */
[----:B------:R-:W-:Y:S01]  /*1130*/  IMAD R13, R4, R13, R20 ;  /* 0x0000000d040d7224 */ /* 0x000fe200078e0214 */
[----:B------:R-:W-:Y:S01]  /*1140*/  @P0 SHF.R.U32.HI R11, RZ, R3, R6 ;  /* 0x00000003ff0b0219 */ /* 0x000fe20000011606 */
[----:B------:R-:W-:-:S04]  /*1150*/  IMAD R12, R12, R9, RZ ;  /* 0x000000090c0c7224 */ /* 0x000fc800078e02ff */
[----:B------:R-:W-:Y:S01]  /*1160*/  IMAD R6, R11, R9, RZ ;  /* 0x000000090b067224 */ /* 0x000fe200078e02ff */
[----:B------:R-:W-:-:S04]  /*1170*/  ISETP.GE.AND P1, PT, R5, R12, PT ;  /* 0x0000000c0500720c */ /* 0x000fc80003f26270 */
[----:B------:R-:W-:Y:S01]  /*1180*/  ISETP.GE.OR P1, PT, R7, R6, P1 ;  /* 0x000000060700720c */ /* 0x000fe20000f26670 */
[----:B------:R-:W-:-:S05]  /*1190*/  IMAD.HI.U32 R6, R5, R2, RZ ;  /* 0x0000000205067227 */ /* 0x000fca00078e00ff */
[----:B------:R-:W-:-:S04]  /*11a0*/  SHF.R.U32.HI R6, RZ, R3, R6 ;  /* 0x00000003ff067219 */ /* 0x000fc80000011606 */
[----:B------:R-:W-:-:S03]  /*11b0*/  SEL R6, R5, R6, !P0 ;  /* 0x0000000605067207 */ /* 0x000fc60004000000 */
[----:B------:R-:W-:Y:S01]  /*11c0*/  @!P1 IMAD.HI.U32 R8, R7, R2, RZ ;  /* 0x0000000207089227 */ /* 0x000fe200078e00ff */
[----:B------:R-:W-:-:S04]  /*11d0*/  IADD3 R2, PT, PT, -R6, RZ, RZ ;  /* 0x000000ff06027210 */ /* 0x000fc80007ffe1ff */
[----:B------:R-:W-:Y:S01]  /*11e0*/  @!P1 SHF.R.U32.HI R8, RZ, R3, R8 ;  /* 0x00000003ff089219 */ /* 0x000fe20000011608 */
[----:B------:R-:W-:-:S03]  /*11f0*/  IMAD R2, R9, R2, R5 ;  /* 0x0000000209027224 */ /* 0x000fc600078e0205 */
[----:B------:R-:W-:-:S05]  /*1200*/  @!P1 SEL R3, R7, R8, !P0 ;  /* 0x0000000807039207 */ /* 0x000fca0004000000 */
[--C-:B------:R-:W-:Y:S02]  /*1210*/  @!P1 IMAD.IADD R6, R6, 0x1, -R3.reuse ;  /* 0x0000000106069824 */ /* 0x100fe400078e0a03 */
[----:B------:R-:W-:Y:S01]  /*1220*/  @!P1 IMAD R3, R2, R11, R3 ;  /* 0x0000000b02039224 */ /* 0x000fe200078e0203 */
[----:B------:R-:W-:Y:S01]  /*1230*/  IADD3 R2, PT, PT, -R7, RZ, RZ ;  /* 0x000000ff07027210 */ /* 0x000fe20007ffe1ff */
[----:B------:R-:W-:Y:S02]  /*1240*/  @!P1 IMAD R5, R6, R9, R7 ;  /* 0x0000000906059224 */ /* 0x000fe400078e0207 */
[----:B------:R-:W-:Y:S02]  /*1250*/  @!P1 IMAD.MOV.U32 R7, RZ, RZ, R3 ;  /* 0x000000ffff079224 */ /* 0x000fe400078e0003 */
[----:B------:R-:W-:Y:S02]  /*1260*/  IMAD R2, R10, R2, R21 ;  /* 0x000000020a027224 */ /* 0x000fe400078e0215 */
[----:B------:R-:W-:-:S02]  /*1270*/  IMAD R20, R5, R4, R13 ;  /* 0x0000000405147224 */ /* 0x000fc400078e020d */
[----:B------:R-:W-:Y:S02]  /*1280*/  IMAD R21, R7, R10, R2 ;  /* 0x0000000a07157224 */ /* 0x000fe400078e0202 */
.L_x_15:
[----:B------:R-:W1:Y:S01]  /*1290*/  LDCU UR4, c[0x0][0xb30] ;  /* 0x00016600ff0477ac */ /* 0x000e620008000800 */
[----:B------:R-:W2:Y:S08]  /*12a0*/  S2UR UR37, SR_CgaCtaId ;  /* 0x00000000002579c3 */ /* 0x000eb00000008800 */
[----:B------:R-:W3:Y:S01]  /*12b0*/  LDC R26, c[0x0][0xb24] ;  /* 0x0002c900ff1a7b82 */ /* 0x000ee20000000800 */
[----:B-1----:R-:W-:-:S09]  /*12c0*/  UISETP.NE.AND UP1, UPT, UR4, 0x1, UPT ;  /* 0x000000010400788c */ /* 0x002fd2000bf25270 */
[----:B--2---:R-:W-:Y:S05]  /*12d0*/  BRA.U UP1, `(.L_x_16) ;  /* 0x0000000101407547 */ /* 0x004fea000b800000 */
[----:B------:R-:W1:Y:S08]  /*12e0*/  LDC.64 R4, c[0x0][0xb10] ;  /* 0x0002c400ff047b82 */ /* 0x000e700000000a00 */
[----:B------:R-:W2:Y:S08]  /*12f0*/  LDC.64 R2, c[0x0][0xb18] ;  /* 0x0002c600ff027b82 */ /* 0x000eb00000000a00 */
[----:B------:R-:W4:Y:S08]  /*1300*/  LDC R6, c[0x0][0xb20] ;  /* 0x0002c800ff067b82 */ /* 0x000f300000000800 */
[----:B------:R-:W3:Y:S01]  /*1310*/  LDC R8, c[0x0][0xb0c] ;  /* 0x0002c300ff087b82 */ /* 0x000ee20000000800 */
[----:B-1----:R-:W-:-:S05]  /*1320*/  IMAD.HI.U32 R4, R21, R4, RZ ;  /* 0x0000000415047227 */ /* 0x002fca00078e00ff */
[----:B------:R-:W-:Y:S01]  /*1330*/  SHF.R.U32.HI R4, RZ, R5, R4 ;  /* 0x00000005ff047219 */ /* 0x000fe20000011604 */
[----:B--2---:R-:W-:Y:S01]  /*1340*/  IMAD.HI.U32 R3, R20, R3, RZ ;  /* 0x0000000314037227 */ /* 0x004fe200078e00ff */
[----:B------:R-:W-:-:S04]  /*1350*/  ISETP.NE.AND P0, PT, R2, 0x1, PT ;  /* 0x000000010200780c */ /* 0x000fc80003f05270 */
[----:B----4-:R-:W-:-:S04]  /*1360*/  SHF.R.U32.HI R3, RZ, R6, R3 ;  /* 0x00000006ff037219 */ /* 0x010fc80000011603 */
[----:B------:R-:W-:Y:S02]  /*1370*/  SEL R3, R20, R3, !P0 ;  /* 0x0000000314037207 */ /* 0x000fe40004000000 */
[----:B---3--:R-:W-:-:S04]  /*1380*/  ISETP.NE.AND P1, PT, R8, 0x1, PT ;  /* 0x000000010800780c */ /* 0x008fc80003f25270 */
[----:B------:R-:W-:-:S05]  /*1390*/  SEL R4, R21, R4, !P1 ;  /* 0x0000000415047207 */ /* 0x000fca0004800000 */
[----:B------:R-:W-:Y:S02]  /*13a0*/  IMAD.IADD R5, R3, 0x1, -R4 ;  /* 0x0000000103057824 */ /* 0x000fe400078e0a04 */
[----:B------:R-:W-:Y:S02]  /*13b0*/  IMAD.IADD R3, R4, 0x1, -R3 ;  /* 0x0000000104037824 */ /* 0x000fe400078e0a03 */
[----:B------:R-:W-:Y:S02]  /*13c0*/  IMAD R21, R5, R8, R21 ;  /* 0x0000000805157224 */ /* 0x000fe400078e0215 */
[----:B------:R-:W-:-:S07]  /*13d0*/  IMAD R20, R3, R2, R20 ;  /* 0x0000000203147224 */ /* 0x000fce00078e0214 */
.L_x_16:
[----:B------:R-:W-:Y:S01]  /*13e0*/  BAR.SYNC.DEFER_BLOCKING 0x0 ;  /* 0x0000000000007b1d */ /* 0x000fe20000010000 */
[----:B------:R-:W-:Y:S01]  /*13f0*/  UISETP.NE.AND UP1, UPT, UR8, 0x2, UPT ;  /* 0x000000020800788c */ /* 0x000fe2000bf25270 */
[----:B------:R-:W-:Y:S02]  /*1400*/  ISETP.NE.OR P5, PT, R0, 0x2, !P5 ;  /* 0x000000020000780c */ /* 0x000fe40006fa5670 */
[----:B------:R-:W-:-:S06]  /*1410*/  LOP3.LUT R2, R81, 0x1f, RZ, 0xc0, !PT ;  /* 0x0000001f51027812 */ /* 0x000fcc00078ec0ff */
[----:B------:R-:W-:Y:S05]  /*1420*/  BRA.U UP1, `(.L_x_17) ;  /* 0x0000001501d07547 */ /* 0x000fea000b800000 */
[----:B------:R-:W1:Y:S01]  /*1430*/  LDCU UR13, c[0x0][0x38c] ;  /* 0x00007180ff0d77ac */ /* 0x000e620008000800 */
[----:B------:R-:W2:Y:S01]  /*1440*/  LDC R9, c[0x0][0x370] ;  /* 0x0000dc00ff097b82 */ /* 0x000ea20000000800 */
[----:B------:R-:W-:Y:S01]  /*1450*/  PLOP3.LUT P1, PT, PT, PT, UP2, 0x80, 0x8 ;  /* 0x000000000008781c */ /* 0x000fe20003f2f028 */
[----:B------:R-:W-:Y:S01]  /*1460*/  HFMA2 R12, -RZ, RZ, 0, 0 ;  /* 0x00000000ff0c7431 */ /* 0x000fe200000001ff */
[----:B------:R-:W-:Y:S01]  /*1470*/  ISETP.EQ.OR P4, PT, R2, RZ, P5 ;  /* 0x000000ff0200720c */ /* 0x000fe20002f82670 */
[----:B------:R-:W-:Y:S01]  /*1480*/  IMAD.MOV.U32 R15, RZ, RZ, 0x1 ;  /* 0x00000001ff0f7424 */ /* 0x000fe200078e00ff */
[----:B------:R-:W-:Y:S01]  /*1490*/  PLOP3.LUT P1, PT, P1, PT, PT, 0x8, 0x80 ;  /* 0x000000000080781c */ /* 0x000fe20000f2e170 */
[----:B------:R-:W-:Y:S01]  /*14a0*/  IMAD.MOV.U32 R14, RZ, RZ, RZ ;  /* 0x000000ffff0e7224 */ /* 0x000fe200078e00ff */
[----:B------:R-:W-:Y:S01]  /*14b0*/  MOV R8, 0x1 ;  /* 0x0000000100087802 */ /* 0x000fe20000000f00 */
[----:B------:R-:W4:Y:S01]  /*14c0*/  LDC R0, c[0x0][0x374] ;  /* 0x0000dd00ff007b82 */ /* 0x000f220000000800 */
[----:B------:R-:W-:Y:S01]  /*14d0*/  IMAD.MOV.U32 R10, RZ, RZ, RZ ;  /* 0x000000ffff0a7224 */ /* 0x000fe200078e00ff */
[----:B------:R-:W2:Y:S01]  /*14e0*/  LDCU.64 UR22, c[0x0][0x348] ;  /* 0x00006900ff1677ac */ /* 0x000ea20008000a00 */
[----:B------:R-:W-:Y:S01]  /*14f0*/  UMOV UR6, URZ ;  /* 0x000000ff00067c82 */ /* 0x000fe20008000000 */
[----:B-1----:R-:W-:-:S04]  /*1500*/  UIADD3 UR5, UPT, UPT, UR13, 0x1f, URZ ;  /* 0x0000001f0d057890 */ /* 0x002fc8000fffe0ff */
[----:B------:R-:W-:-:S04]  /*1510*/  USHF.R.S32.HI UR4, URZ, 0x1f, UR5 ;  /* 0x0000001fff047899 */ /* 0x000fc80008011405 */
[----:B------:R-:W-:-:S04]  /*1520*/  ULEA.HI UR4, UR4, UR5, URZ, 0x5 ;  /* 0x0000000504047291 */ /* 0x000fc8000f8f28ff */
[----:B------:R-:W-:Y:S02]  /*1530*/  USHF.R.S32.HI UR15, URZ, 0x5, UR4 ;  /* 0x00000005ff0f7899 */ /* 0x000fe40008011404 */
[----:B------:R-:W-:Y:S02]  /*1540*/  UIADD3 UR4, UPT, UPT, UR13, -0x1, URZ ;  /* 0xffffffff0d047890 */ /* 0x000fe4000fffe0ff */
[----:B------:R-:W-:Y:S02]  /*1550*/  UISETP.LT.U32.AND UP0, UPT, UR15, 0x8, UPT ;  /* 0x000000080f00788c */ /* 0x000fe4000bf01070 */
[----:B------:R-:W-:Y:S02]  /*1560*/  UISETP.GE.U32.AND UP1, UPT, UR4, -0x3f, UPT ;  /* 0xffffffc10400788c */ /* 0x000fe4000bf26070 */
[----:B------:R-:W-:Y:S02]  /*1570*/  USEL UR14, UR15, 0x8, UP0 ;  /* 0x000000080f0e7887 */ /* 0x000fe40008000000 */
[----:B------:R-:W-:-:S02]  /*1580*/  UIADD3 UR13, UPT, UPT, UR13, 0x3e, URZ ;  /* 0x0000003e0d0d7890 */ /* 0x000fc4000fffe0ff */
[----:B------:R-:W-:Y:S02]  /*1590*/  UIADD3 UR5, UPT, UPT, UR14, -0x1, URZ ;  /* 0xffffffff0e057890 */ /* 0x000fe4000fffe0ff */
[----:B------:R-:W-:-:S03]  /*15a0*/  UIADD3 UR7, UPT, UPT, UR15, -UR14, URZ ;  /* 0x8000000e0f077290 */ /* 0x000fc6000fffe0ff */
[----:B------:R-:W-:-:S04]  /*15b0*/  @UP1 UIADD3 UR5, UPT, UPT, UR14, URZ, URZ ;  /* 0x000000ff0e051290 */ /* 0x000fc8000fffe0ff */
[----:B--2---:R-:W-:-:S12]  /*15c0*/  UIADD3 UR5, UPT, UPT, UR5, 0x1, URZ ;  /* 0x0000000105057890 */ /* 0x004fd8000fffe0ff */
.L_x_39:
[----:B------:R-:W-:Y:S01]  /*15d0*/  UISETP.NE.AND UP0, UPT, UR37, URZ, UPT ;  /* 0x000000ff2500728c */ /* 0x000fe2000bf05270 */
[----:B------:R-:W1:Y:S08]  /*15e0*/  S2UR UR37, SR_CgaCtaId ;  /* 0x00000000002579c3 */ /* 0x000e700000008800 */
[----:B------:R-:W-:Y:S05]  /*15f0*/  BRA.U UP0, `(.L_x_18) ;  /* 0x0000000100347547 */ /* 0x000fea000b800000 */
[----:B------:R-:W2:Y:S01]  /*1600*/  S2R R2, SR_CgaCtaId ;  /* 0x0000000000027919 */ /* 0x000ea20000008800 */
[----:B------:R-:W-:-:S04]  /*1610*/  MOV R3, 0x400 ;  /* 0x0000040000037802 */ /* 0x000fc80000000f00 */
[----:B--2---:R-:W-:Y:S02]  /*1620*/  LEA R3, R2, R3, 0x18 ;  /* 0x0000000302037211 */ /* 0x004fe400078ec0ff */
[----:B------:R-:W-:-:S03]  /*1630*/  SHF.L.U32 R2, R8, 0x1f, RZ ;  /* 0x0000001f08027819 */ /* 0x000fc600000006ff */
[----:B------:R-:W-:-:S04]  /*1640*/  IMAD R3, R10, 0x8, R3 ;  /* 0x000000080a037824 */ /* 0x000fc800078e0203 */
[----:B------:R-:W2:Y:S02]  /*1650*/  SYNCS.PHASECHK.TRANS64.TRYWAIT P0, [R3+URZ+0x140], R2 ;  /* 0x00014002030075a7 */ /* 0x000ea400080011ff */
[----:B--2---:R-:W-:Y:S05]  /*1660*/  @!P0 BRA `(.L_x_19) ;  /* 0x0000007000348947 */ /* 0x004fea0003800000 */
.L_x_139:
[----:B------:R-:W-:Y:S01]  /*1670*/  VIADD R10, R10, 0x1 ;  /* 0x000000010a0a7836 */ /* 0x000fe20000000000 */
[----:B------:R2:W-:Y:S04]  /*1680*/  SYNCS.ARRIVE.TRANS64.A1T0 RZ, [R3+URZ+0x130], RZ ;  /* 0x000130ff03ff79a7 */ /* 0x0005e800081000ff */
[----:B------:R-:W-:-:S04]  /*1690*/  ISETP.NE.AND P0, PT, R10, 0x2, PT ;  /* 0x000000020a00780c */ /* 0x000fc80003f05270 */
[----:B------:R-:W-:Y:S02]  /*16a0*/  SEL R10, R10, RZ, P0 ;  /* 0x000000ff0a0a7207 */ /* 0x000fe40000000000 */
[----:B--2---:R-:W-:-:S04]  /*16b0*/  SEL R3, RZ, 0x1, P0 ;  /* 0x00000001ff037807 */ /* 0x004fc80000000000 */
[----:B------:R-:W-:Y:S02]  /*16c0*/  LOP3.LUT R8, R8, R3, RZ, 0x3c, !PT ;  /* 0x0000000308087212 */ /* 0x000fe400078e3cff */
.L_x_18:
[----:B------:R-:W-:Y:S01]  /*16d0*/  UMOV UR4, 0x400 ;  /* 0x0000040000047882 */ /* 0x000fe20000000000 */
[----:B------:R-:W-:Y:S01]  /*16e0*/  SHF.L.U32 R2, R15, 0x1f, RZ ;  /* 0x0000001f0f027819 */ /* 0x000fe200000006ff */
[----:B-1----:R-:W-:Y:S01]  /*16f0*/  ULEA UR4, UR37, UR4, 0x18 ;  /* 0x0000000425047291 */ /* 0x002fe2000f8ec0ff */
[----:B------:R-:W-:Y:S01]  /*1700*/  R2UR UR50, R21 ;  /* 0x00000000153272ca */ /* 0x000fe200000e0000 */
[----:B------:R-:W-:Y:S01]  /*1710*/  UISETP.GE.U32.AND UP0, UPT, UR13, 0x3f, UPT ;  /* 0x0000003f0d00788c */ /* 0x000fe2000bf06070 */
[----:B------:R-:W-:Y:S01]  /*1720*/  R2UR UR18, R20 ;  /* 0x00000000141272ca */ /* 0x000fe200000e0000 */
[----:B------:R-:W-:Y:S01]  /*1730*/  ULEA UR8, UR6, UR4, 0x3 ;  /* 0x0000000406087291 */ /* 0x000fe2000f8e18ff */
[----:B------:R-:W-:-:S08]  /*1740*/  UMOV UR21, URZ ;  /* 0x000000ff00157c82 */ /* 0x000fd00008000000 */
[----:B------:R1:W2:Y:S01]  /*1750*/  SYNCS.PHASECHK.TRANS64.TRYWAIT P2, [UR8+0x40], R2 ;  /* 0x00004002ff0075a7 */ /* 0x0002a20008041108 */
[----:B------:R-:W-:Y:S02]  /*1760*/  USHF.L.U32 UR50, UR50, 0x7, URZ ;  /* 0x0000000732327899 */ /* 0x000fe400080006ff */
[----:B------:R-:W-:Y:S01]  /*1770*/  USHF.L.U32 UR18, UR18, 0x6, URZ ;  /* 0x0000000612127899 */ /* 0x000fe200080006ff */
[----:B------:R-:W-:Y:S11]  /*1780*/  BRA.U !UP0, `(.L_x_20) ;  /* 0x00000005081c7547 */ /* 0x000ff6000b800000 */
[----:B------:R-:W-:Y:S02]  /*1790*/  UIADD3 UR42, UPT, UPT, UR50, 0x20, URZ ;  /* 0x00000020322a7890 */ /* 0x000fe4000fffe0ff */
[----:B------:R-:W-:Y:S02]  /*17a0*/  UIADD3 UR34, UPT, UPT, UR50, 0x40, URZ ;  /* 0x0000004032227890 */ /* 0x000fe4000fffe0ff */
[----:B------:R-:W-:Y:S02]  /*17b0*/  UIADD3 UR26, UPT, UPT, UR50, 0x60, URZ ;  /* 0x00000060321a7890 */ /* 0x000fe4000fffe0ff */
[----:B------:R-:W-:Y:S01]  /*17c0*/  UIADD3 UR10, UPT, UPT, UR18, 0x20, URZ ;  /* 0x00000020120a7890 */ /* 0x000fe2000fffe0ff */
[----:B------:R-:W-:Y:S01]  /*17d0*/  UMOV UR30, URZ ;  /* 0x000000ff001e7c82 */ /* 0x000fe20008000000 */
[----:B------:R-:W-:-:S10]  /*17e0*/  UMOV UR29, UR6 ;  /* 0x00000006001d7c82 */ /* 0x000fd40008000000 */
.L_x_27:
[----:B------:R-:W-:Y:S01]  /*17f0*/  ULEA UR49, UR29, UR4, 0x3 ;  /* 0x000000041d317291 */ /* 0x000fe2000f8e18ff */
[----:B--2---:R-:W-:Y:S01]  /*1800*/  @!P5 MOV R3, 0x6000 ;  /* 0x000060000003d802 */ /* 0x004fe20000000f00 */
[----:B--2---:R-:W-:Y:S10]  /*1810*/  @P2 BRA `(.L_x_21) ;  /* 0x00000000000c2947 */ /* 0x004ff40003800000 */
[----:B------:R-:W-:-:S04]  /*1820*/  SHF.L.U32 R5, R15, 0x1f, RZ ;  /* 0x0000001f0f057819 */ /* 0x000fc800000006ff */
[----:B------:R-:W2:Y:S02]  /*1830*/  SYNCS.PHASECHK.TRANS64.TRYWAIT P0, [UR49+0x40], R5 ;  /* 0x00004005ff0075a7 */ /* 0x000ea40008001131 */
[----:B--2---:R-:W-:Y:S05]  /*1840*/  @!P0 BRA `(.L_x_22) ;  /* 0x0000006c00d08947 */ /* 0x004fea0003800000 */
.L_x_21:
[----:B------:R2:W-:Y:S01]  /*1850*/  @!P5 SYNCS.ARRIVE.TRANS64 RZ, [UR49], R3 ;  /* 0x00000003ffffd9a7 */ /* 0x0005e20008000031 */
[----:B------:R-:W-:Y:S04]  /*1860*/  BSSY.RECONVERGENT B0, `(.L_x_23) ;  /* 0x0000003000007945 */ /* 0x000fe80003800200 */
[----:B------:R-:W-:Y:S05]  /*1870*/  @P4 BRA `(.L_x_24) ;  /* 0x0000000000044947 */ /* 0x000fea0003800000 */
[----:B------:R-:W-:Y:S05]  /*1880*/  BPT.TRAP 0x1 ;  /* 0x000000040000795c */ /* 0x000fea0000300000 */
.L_x_24:
[----:B------:R-:W-:Y:S05]  /*1890*/  BSYNC.RECONVERGENT B0 ;  /* 0x0000000000007941 */ /* 0x000fea0003800200 */
.L_x_23:
[----:B------:R-:W-:Y:S01]  /*18a0*/  UIADD3 UR6, UPT, UPT, UR29, 0x1, URZ ;  /* 0x000000011d067890 */ /* 0x000fe2000fffe0ff */
[----:B------:R-:W-:Y:S01]  /*18b0*/  BSSY.RECONVERGENT B0, `(.L_x_25) ;  /* 0x000002f000007945 */ /* 0x000fe20003800200 */
[----:B------:R-:W-:Y:S02]  /*18c0*/  ELECT P0, URZ, PT ;  /* 0x0000000000ff782f */ /* 0x000fe40003800000 */
[----:B------:R-:W-:-:S04]  /*18d0*/  UISETP.NE.AND UP0, UPT, UR6, 0x8, UPT ;  /* 0x000000080600788c */ /* 0x000fc8000bf05270 */
[----:B------:R-:W-:Y:S02]  /*18e0*/  USEL UR9, URZ, 0x1, UP0 ;  /* 0x00000001ff097887 */ /* 0x000fe40008000000 */
[----:B------:R-:W-:-:S04]  /*18f0*/  USEL UR6, UR6, URZ, UP0 ;  /* 0x000000ff06067287 */ /* 0x000fc80008000000 */
[----:B------:R-:W-:Y:S01]  /*1900*/  ULEA UR8, UR6, UR4, 0x3 ;  /* 0x0000000406087291 */ /* 0x000fe2000f8e18ff */
[----:B------:R-:W-:-:S04]  /*1910*/  LOP3.LUT R15, R15, UR9, RZ, 0x3c, !PT ;  /* 0x000000090f0f7c12 */ /* 0x000fc8000f8e3cff */
[----:B-1----:R-:W-:-:S04]  /*1920*/  SHF.L.U32 R2, R15, 0x1f, RZ ;  /* 0x0000001f0f027819 */ /* 0x002fc800000006ff */
[----:B------:R1:W1:Y:S01]  /*1930*/  SYNCS.PHASECHK.TRANS64.TRYWAIT P2, [UR8+0x40], R2 ;  /* 0x00004002ff0075a7 */ /* 0x0002620008041108 */
[----:B------:R-:W-:Y:S05]  /*1940*/  @!P0 BRA `(.L_x_26) ;  /* 0x0000000000948947 */ /* 0x000fea0003800000 */
[----:B------:R-:W-:Y:S02]  /*1950*/  ULEA UR24, UR29, UR4, 0xe ;  /* 0x000000041d187291 */ /* 0x000fe4000f8e70ff */
[----:B------:R-:W-:Y:S02]  /*1960*/  UIADD3 UR54, UP1, UPT, UR22, 0x80, URZ ;  /* 0x0000008016367890 */ /* 0x000fe4000ff3e0ff */
[----:B------:R-:W-:Y:S02]  /*1970*/  ULEA UR8, UR29, UR4, 0xd ;  /* 0x000000041d087291 */ /* 0x000fe4000f8e68ff */
[----:B------:R-:W-:Y:S02]  /*1980*/  UIADD3 UR46, UP0, UPT, UR22, 0x180, URZ ;  /* 0x00000180162e7890 */ /* 0x000fe4000ff1e0ff */
[----:B------:R-:W-:Y:S02]  /*1990*/  USHF.L.U32 UR51, UR30, 0x5, URZ ;  /* 0x000000051e337899 */ /* 0x000fe400080006ff */
[----:B------:R-:W-:-:S02]  /*19a0*/  UIADD3.X UR55, UPT, UPT, URZ, UR23, URZ, UP1, !UPT ;  /* 0x00000017ff377290 */ /* 0x000fc40008ffe4ff */
[----:B------:R-:W-:Y:S02]  /*19b0*/  UIADD3 UR48, UPT, UPT, UR24, 0x8400, URZ ;  /* 0x0000840018307890 */ /* 0x000fe4000fffe0ff */
[----:B------:R-:W-:Y:S02]  /*19c0*/  UIADD3 UR40, UPT, UPT, UR24, 0x9400, URZ ;  /* 0x0000940018287890 */ /* 0x000fe4000fffe0ff */
[----:B------:R-:W-:Y:S02]  /*19d0*/  UIADD3 UR32, UPT, UPT, UR24, 0xa400, URZ ;  /* 0x0000a40018207890 */ /* 0x000fe4000fffe0ff */
[----:B------:R-:W-:Y:S02]  /*19e0*/  UIADD3 UR24, UPT, UPT, UR24, 0xb400, URZ ;  /* 0x0000b40018187890 */ /* 0x000fe4000fffe0ff */
[----:B------:R-:W-:Y:S02]  /*19f0*/  UIADD3.X UR47, UPT, UPT, URZ, UR23, URZ, UP0, !UPT ;  /* 0x00000017ff2f7290 */ /* 0x000fe400087fe4ff */
[----:B------:R-:W-:-:S02]  /*1a00*/  UIADD3 UR16, UPT, UPT, UR8, 0x28400, URZ ;  /* 0x0002840008107890 */ /* 0x000fc4000fffe0ff */
[----:B------:R-:W-:Y:S01]  /*1a10*/  UIADD3 UR8, UPT, UPT, UR8, 0x29400, URZ ;  /* 0x0002940008087890 */ /* 0x000fe2000fffe0ff */
[----:B------:R-:W-:Y:S01]  /*1a20*/  UMOV UR38, 0x0 ;  /* 0x0000000000267882 */ /* 0x000fe20000000000 */
[----:B------:R-:W-:Y:S01]  /*1a30*/  UMOV UR39, 0x10000000 ;  /* 0x1000000000277882 */ /* 0x000fe20000000000 */
[----:B------:R-:W-:Y:S01]  /*1a40*/  UMOV UR41, UR49 ;  /* 0x0000003100297c82 */ /* 0x000fe20008000000 */
[----:B------:R-:W-:Y:S01]  /*1a50*/  UMOV UR44, UR52 ;  /* 0x00000034002c7c82 */ /* 0x000fe20008000000 */
[----:B------:R-:W-:Y:S01]  /*1a60*/  UMOV UR43, UR51 ;  /* 0x00000033002b7c82 */ /* 0x000fe20008000000 */
[----:B------:R-:W-:Y:S01]  /*1a70*/  UMOV UR33, UR49 ;  /* 0x0000003100217c82 */ /* 0x000fe20008000000 */
[----:B------:R-:W-:Y:S01]  /*1a80*/  UMOV UR36, UR52 ;  /* 0x0000003400247c82 */ /* 0x000fe20008000000 */
[----:B------:R-:W-:Y:S01]  /*1a90*/  UMOV UR35, UR51 ;  /* 0x0000003300237c82 */ /* 0x000fe20008000000 */
[----:B------:R1:W-:Y:S01]  /*1aa0*/  UTMALDG.3D [UR48], [UR54], desc[UR38] ;  /* 0x00002630360075b4 */ /* 0x0003e20008011000 */
[----:B------:R-:W-:Y:S01]  /*1ab0*/  UMOV UR25, UR49 ;  /* 0x0000003100197c82 */ /* 0x000fe20008000000 */
        /* <DEDUP_REMOVED lines=9> */
[----:B------:R1:W-:Y:S01]  /*1b50*/  UTMALDG.3D [UR32], [UR54], desc[UR38] ;  /* 0x00002620360075b4 */ /* 0x0003e20008011000 */
[----:B------:R1:W-:Y:S01]  /*1b60*/  UTMALDG.3D [UR24], [UR54], desc[UR38] ;  /* 0x00002618360075b4 */ /* 0x0003e20008011000 */
[----:B------:R1:W-:Y:S01]  /*1b70*/  UTMALDG.3D [UR16], [UR46], desc[UR38] ;  /* 0x000026102e0075b4 */ /* 0x0003e20008011000 */
[----:B------:R1:W-:Y:S01]  /*1b80*/  UTMALDG.3D [UR8], [UR46], desc[UR38] ;  /* 0x000026082e0075b4 */ /* 0x0003e20008011000 */
[----:B------:R-:W-:Y:S01]  /*1b90*/  NOP ;  /* 0x0000000000007918 */ /* 0x000fe20000000000 */
.L_x_26:
[----:B-1----:R-:W-:Y:S05]  /*1ba0*/  BSYNC.RECONVERGENT B0 ;  /* 0x0000000000007941 */ /* 0x002fea0003800200 */
.L_x_25:
[----:B------:R-:W-:Y:S01]  /*1bb0*/  UIADD3 UR30, UPT, UPT, UR30, 0x1, URZ ;  /* 0x000000011e1e7890 */ /* 0x000fe2000fffe0ff */
[----:B------:R-:W-:Y:S01]  /*1bc0*/  UMOV UR29, UR6 ;  /* 0x00000006001d7c82 */ /* 0x000fe20008000000 */
[----:B------:R-:W-:Y:S02]  /*1bd0*/  UMOV UR21, UR5 ;  /* 0x0000000500157c82 */ /* 0x000fe40008000000 */
[----:B------:R-:W-:-:S09]  /*1be0*/  UISETP.NE.AND UP0, UPT, UR30, UR5, UPT ;  /* 0x000000051e00728c */ /* 0x000fd2000bf05270 */
[----:B------:R-:W-:Y:S05]  /*1bf0*/  BRA.U UP0, `(.L_x_27) ;  /* 0xfffffff900fc7547 */ /* 0x000fea000b83ffff */
.L_x_20:
[----:B------:R-:W-:Y:S01]  /*1c00*/  ULEA UR8, UR6, UR4, 0x3 ;  /* 0x0000000406087291 */ /* 0x000fe2000f8e18ff */
[----:B-1----:R-:W-:Y:S01]  /*1c10*/  SHF.L.U32 R2, R15, 0x1f, RZ ;  /* 0x0000001f0f027819 */ /* 0x002fe200000006ff */
[----:B------:R-:W-:Y:S01]  /*1c20*/  @!P1 SYNCS.ARRIVE.TRANS64.A1T0 RZ, [UR4+0xc8], RZ ;  /* 0x0000c8ffffff99a7 */ /* 0x000fe20008100004 */
[----:B------:R-:W-:-:S06]  /*1c30*/  UISETP.GT.AND UP0, UPT, UR15, UR14, UPT ;  /* 0x0000000e0f00728c */ /* 0x000fcc000bf04270 */
[----:B------:R1:W1:Y:S03]  /*1c40*/  SYNCS.PHASECHK.TRANS64.TRYWAIT P1, [UR8+0x40], R2 ;  /* 0x00004002ff0075a7 */ /* 0x0002660008021108 */
[----:B------:R-:W-:Y:S05]  /*1c50*/  BRA.U !UP0, `(.L_x_28) ;  /* 0x0000000508187547 */ /* 0x000fea000b800000 */
[----:B------:R-:W-:Y:S02]  /*1c60*/  UIADD3 UR29, UPT, UPT, UR7, UR21, URZ ;  /* 0x00000015071d7290 */ /* 0x000fe4000fffe0ff */
[----:B------:R-:W-:Y:S02]  /*1c70*/  UIADD3 UR42, UPT, UPT, UR50, 0x20, URZ ;  /* 0x00000020322a7890 */ /* 0x000fe4000fffe0ff */
[----:B------:R-:W-:Y:S02]  /*1c80*/  UIADD3 UR34, UPT, UPT, UR50, 0x40, URZ ;  /* 0x0000004032227890 */ /* 0x000fe4000fffe0ff */
[----:B------:R-:W-:Y:S02]  /*1c90*/  UIADD3 UR26, UPT, UPT, UR50, 0x60, URZ ;  /* 0x00000060321a7890 */ /* 0x000fe4000fffe0ff */
[----:B------:R-:W-:Y:S01]  /*1ca0*/  UIADD3 UR10, UPT, UPT, UR18, 0x20, URZ ;  /* 0x00000020120a7890 */ /* 0x000fe2000fffe0ff */
[----:B------:R-:W-:-:S11]  /*1cb0*/  UMOV UR30, UR6 ;  /* 0x00000006001e7c82 */ /* 0x000fd60008000000 */
.L_x_35:
[----:B------:R-:W-:Y:S01]  /*1cc0*/  ULEA UR49, UR30, UR4, 0x3 ;  /* 0x000000041e317291 */ /* 0x000fe2000f8e18ff */
[----:B--2---:R-:W-:Y:S01]  /*1cd0*/  @!P5 MOV R3, 0x6000 ;  /* 0x000060000003d802 */ /* 0x004fe20000000f00 */
[----:B-1----:R-:W-:Y:S10]  /*1ce0*/  @P1 BRA `(.L_x_29) ;  /* 0x00000000000c1947 */ /* 0x002ff40003800000 */
[----:B------:R-:W-:-:S04]  /*1cf0*/  SHF.L.U32 R5, R15, 0x1f, RZ ;  /* 0x0000001f0f057819 */ /* 0x000fc800000006ff */
[----:B------:R-:W1:Y:S02]  /*1d00*/  SYNCS.PHASECHK.TRANS64.TRYWAIT P0, [UR49+0x40], R5 ;  /* 0x00004005ff0075a7 */ /* 0x000e640008001131 */
[----:B-1----:R-:W-:Y:S05]  /*1d10*/  @!P0 BRA `(.L_x_30) ;  /* 0x0000006800b48947 */ /* 0x002fea0003800000 */
.L_x_29:
[----:B------:R2:W-:Y:S01]  /*1d20*/  @!P5 SYNCS.ARRIVE.TRANS64 RZ, [UR49], R3 ;  /* 0x00000003ffffd9a7 */ /* 0x0005e20008000031 */
[----:B------:R-:W-:Y:S04]  /*1d30*/  BSSY.RECONVERGENT B0, `(.L_x_31) ;  /* 0x0000003000007945 */ /* 0x000fe80003800200 */
[----:B------:R-:W-:Y:S05]  /*1d40*/  @P4 BRA `(.L_x_32) ;  /* 0x0000000000044947 */ /* 0x000fea0003800000 */
[----:B------:R-:W-:Y:S05]  /*1d50*/  BPT.TRAP 0x1 ;  /* 0x000000040000795c */ /* 0x000fea0000300000 */
.L_x_32:
[----:B------:R-:W-:Y:S05]  /*1d60*/  BSYNC.RECONVERGENT B0 ;  /* 0x0000000000007941 */ /* 0x000fea0003800200 */
.L_x_31:
        /* <DEDUP_REMOVED lines=48> */
.L_x_34:
[----:B-1----:R-:W-:Y:S05]  /*2070*/  BSYNC.RECONVERGENT B0 ;  /* 0x0000000000007941 */ /* 0x002fea0003800200 */
.L_x_33:
[----:B------:R-:W-:Y:S01]  /*2080*/  UIADD3 UR21, UPT, UPT, UR21, 0x1, URZ ;  /* 0x0000000115157890 */ /* 0x000fe2000fffe0ff */
[----:B------:R-:W-:-:S03]  /*2090*/  UMOV UR30, UR6 ;  /* 0x00000006001e7c82 */ /* 0x000fc60008000000 */
[----:B------:R-:W-:-:S09]  /*20a0*/  UISETP.NE.AND UP0, UPT, UR21, UR29, UPT ;  /* 0x0000001d1500728c */ /* 0x000fd2000bf05270 */
[----:B------:R-:W-:Y:S05]  /*20b0*/  BRA.U UP0, `(.L_x_35) ;  /* 0xfffffffd00007547 */ /* 0x000fea000b83ffff */
.L_x_28:
[----:B-1----:R-:W-:Y:S01]  /*20c0*/  LEA R2, R14, UR4, 0x3 ;  /* 0x000000040e027c11 */ /* 0x002fe2000f8e18ff */
[----:B------:R-:W-:Y:S01]  /*20d0*/  NOP ;  /* 0x0000000000007918 */ /* 0x000fe20000000000 */
[----:B--2---:R-:W-:Y:S02]  /*20e0*/  SHF.L.U32 R3, R12, 0x1f, RZ ;  /* 0x0000001f0c037819 */ /* 0x004fe400000006ff */
[----:B------:R-:W-:Y:S02]  /*20f0*/  LEA R4, R14, UR4, 0x4 ;  /* 0x000000040e047c11 */ /* 0x000fe4000f8e20ff */
[----:B------:R-:W1:Y:S02]  /*2100*/  SYNCS.PHASECHK.TRANS64.TRYWAIT P0, [R2+URZ+0xd0], R3 ;  /* 0x0000d003020075a7 */ /* 0x000e6400080011ff */
[----:B-1----:R-:W-:Y:S05]  /*2110*/  @!P0 BRA `(.L_x_36) ;  /* 0x0000006400cc8947 */ /* 0x002fea0003800000 */
.L_x_142:
[----:B------:R-:W2:Y:S01]  /*2120*/  LDS.128 R4, [R4+0x160] ;  /* 0x0001600004047984 */ /* 0x000ea20000000c00 */
[----:B---3--:R-:W-:Y:S01]  /*2130*/  ISETP.GE.AND P0, PT, R26, 0x1, PT ;  /* 0x000000011a00780c */ /* 0x008fe20003f06270 */
[----:B-1----:R-:W-:Y:S01]  /*2140*/  VIADD R2, R2, 0xe0 ;  /* 0x000000e002027836 */ /* 0x002fe20000000000 */
[----:B------:R-:W-:Y:S01]  /*2150*/  @!PT LDS RZ, [RZ] ;  /* 0x00000000fffff984 */ /* 0x000fe20000000800 */
[----:B------:R-:W-:Y:S01]  /*2160*/  @!PT LDS RZ, [RZ] ;  /* 0x00000000fffff984 */ /* 0x000fe20000000800 */
[----:B------:R-:W-:Y:S01]  /*2170*/  @!PT LDS RZ, [RZ] ;  /* 0x00000000fffff984 */ /* 0x000fe20000000800 */
[----:B------:R-:W-:Y:S01]  /*2180*/  @!PT LDS RZ, [RZ] ;  /* 0x00000000fffff984 */ /* 0x000fe20000000800 */
[----:B------:R1:W-:Y:S06]  /*2190*/  MEMBAR.ALL.CTA ;  /* 0x0000000000007992 */ /* 0x0003ec0000008000 */
[----:B-1----:R-:W1:Y:S01]  /*21a0*/  FENCE.VIEW.ASYNC.S ;  /* 0x00000000000073c6 */ /* 0x002e620000000000 */
[----:B------:R-:W-:-:S04]  /*21b0*/  PRMT R2, RZ, 0x654, R2 ;  /* 0x00000654ff027816 */ /* 0x000fc80000000002 */
[----:B-1----:R1:W-:Y:S01]  /*21c0*/  SYNCS.ARRIVE.TRANS64.RED.A1T0 RZ, [R2+URZ], RZ ;  /* 0x000000ff02ff79a7 */ /* 0x0023e200081004ff */
[----:B--2---:R-:W-:-:S13]  /*21d0*/  LOP3.LUT P2, RZ, R6, 0x1, RZ, 0xc0, !PT ;  /* 0x0000000106ff7812 */ /* 0x004fda000784c0ff */
[----:B------:R-:W-:Y:S01]  /*21e0*/  @P2 SHF.R.U32.HI R3, RZ, 0x10, R5 ;  /* 0x00000010ff032819 */ /* 0x000fe20000011605 */
[----:B------:R-:W-:Y:S01]  /*21f0*/  VOTEU.ANY UP0, P2 ;  /* 0x0000000000ff7886 */ /* 0x000fe20001000100 */
[----:B------:R-:W-:Y:S02]  /*2200*/  @P2 MOV R13, R4 ;  /* 0x00000004000d2202 */ /* 0x000fe40000000f00 */
[----:B------:R-:W-:Y:S02]  /*2210*/  @P2 R2UR.BROADCAST UR8, R3 ;  /* 0x00000000030822ca */ /* 0x000fe400008e0000 */
[----:B------:R-:W-:-:S11]  /*2220*/  @P2 LOP3.LUT R11, R5, 0xffff, RZ, 0xc0, !PT ;  /* 0x0000ffff050b2812 */ /* 0x000fd600078ec0ff */
[----:B------:R-:W-:Y:S01]  /*2230*/  @UP0 UMOV UR52, UR8 ;  /* 0x0000000800340c82 */ /* 0x000fe20008000000 */
[----:B-1----:R-:W-:Y:S05]  /*2240*/  @!P0 BRA `(.L_x_37) ;  /* 0x0000000000b88947 */ /* 0x002fea0003800000 */
[----:B------:R-:W4:Y:S01]  /*2250*/  LDC.64 R4, c[0x0][0xb18] ;  /* 0x0002c600ff047b82 */ /* 0x000f220000000a00 */
[----:B------:R-:W-:-:S07]  /*2260*/  ISETP.NE.AND P3, PT, R26, 0x1, PT ;  /* 0x000000011a00780c */ /* 0x000fce0003f65270 */
[----:B------:R-:W1:Y:S08]  /*2270*/  LDC.64 R6, c[0x0][0xb10] ;  /* 0x0002c400ff067b82 */ /* 0x000e700000000a00 */
[----:B------:R-:W2:Y:S08]  /*2280*/  LDC R16, c[0x0][0xb20] ;  /* 0x0002c800ff107b82 */ /* 0x000eb00000000800 */
[----:B------:R-:W3:Y:S01]  /*2290*/  LDC R18, c[0x0][0xb0c] ;  /* 0x0002c300ff127b82 */ /* 0x000ee20000000800 */
[----:B----4-:R-:W-:Y:S01]  /*22a0*/  IMAD.HI.U32 R17, R0, R5, RZ ;  /* 0x0000000500117227 */ /* 0x010fe200078e00ff */
[----:B------:R-:W-:-:S03]  /*22b0*/  ISETP.NE.AND P0, PT, R4, 0x1, PT ;  /* 0x000000010400780c */ /* 0x000fc60003f05270 */
[----:B------:R-:W-:-:S03]  /*22c0*/  IMAD.HI.U32 R5, R11, R5, RZ ;  /* 0x000000050b057227 */ /* 0x000fc600078e00ff */
[----:B------:R-:W4:Y:S01]  /*22d0*/  LDC.64 R2, c[0x0][0xb28] ;  /* 0x0002ca00ff027b82 */ /* 0x000f220000000a00 */
[----:B-1----:R-:W-:-:S04]  /*22e0*/  IMAD.HI.U32 R20, R9, R6, RZ ;  /* 0x0000000609147227 */ /* 0x002fc800078e00ff */
[----:B------:R-:W-:Y:S01]  /*22f0*/  IMAD.HI.U32 R22, R13, R6, RZ ;  /* 0x000000060d167227 */ /* 0x000fe200078e00ff */
[----:B------:R-:W-:Y:S02]  /*2300*/  SHF.R.U32.HI R20, RZ, R7, R20 ;  /* 0x00000007ff147219 */ /* 0x000fe40000011614 */
[-C--:B--2---:R-:W-:Y:S02]  /*2310*/  SHF.R.U32.HI R17, RZ, R16.reuse, R17 ;  /* 0x00000010ff117219 */ /* 0x084fe40000011611 */
[----:B------:R-:W-:Y:S02]  /*2320*/  SHF.R.U32.HI R16, RZ, R16, R5 ;  /* 0x00000010ff107219 */ /* 0x000fe40000011605 */
[----:B------:R-:W-:Y:S02]  /*2330*/  SEL R17, R0, R17, !P0 ;  /* 0x0000001100117207 */ /* 0x000fe40004000000 */
[----:B------:R-:W-:Y:S02]  /*2340*/  SHF.R.U32.HI R22, RZ, R7, R22 ;  /* 0x00000007ff167219 */ /* 0x000fe40000011616 */
[----:B---3--:R-:W-:-:S02]  /*2350*/  ISETP.NE.AND P1, PT, R18, 0x1, PT ;  /* 0x000000011200780c */ /* 0x008fc40003f25270 */
[----:B------:R-:W-:Y:S02]  /*2360*/  SEL R5, R11, R16, !P0 ;  /* 0x000000100b057207 */ /* 0x000fe40004000000 */
[----:B------:R-:W-:Y:S02]  /*2370*/  SEL R19, R9, R20, !P1 ;  /* 0x0000001409137207 */ /* 0x000fe40004800000 */
[----:B------:R-:W-:Y:S01]  /*2380*/  SEL R7, R13, R22, !P1 ;  /* 0x000000160d077207 */ /* 0x000fe20004800000 */
[----:B----4-:R-:W-:-:S04]  /*2390*/  IMAD.HI.U32 R20, R17, R2, RZ ;  /* 0x0000000211147227 */ /* 0x010fc800078e00ff */
[----:B------:R-:W-:Y:S01]  /*23a0*/  IMAD.HI.U32 R6, R19, R2, RZ ;  /* 0x0000000213067227 */ /* 0x000fe200078e00ff */
[----:B------:R-:W-:-:S04]  /*23b0*/  @P3 SHF.R.U32.HI R17, RZ, R3, R20 ;  /* 0x00000003ff113219 */ /* 0x000fc80000011614 */
        /* <DEDUP_REMOVED lines=8> */
[----:B------:R-:W-:-:S04]  /*2440*/  @!P0 IMAD.HI.U32 R16, R7, R2, RZ ;  /* 0x0000000207108227 */ /* 0x000fc800078e00ff */
[----:B------:R-:W-:Y:S01]  /*2450*/  IMAD.MOV R2, RZ, RZ, -R6 ;  /* 0x000000ffff027224 */ /* 0x000fe200078e0a06 */
[----:B------:R-:W-:-:S03]  /*2460*/  @!P0 SHF.R.U32.HI R16, RZ, R3, R16 ;  /* 0x00000003ff108219 */ /* 0x000fc60000011610 */
[----:B------:R-:W-:Y:S01]  /*2470*/  IMAD R2, R26, R2, R5 ;  /* 0x000000021a027224 */ /* 0x000fe200078e0205 */
[----:B------:R-:W-:Y:S02]  /*2480*/  @!P0 SEL R3, R7, R16, !P3 ;  /* 0x0000001007038207 */ /* 0x000fe40005800000 */
[----:B------:R-:W-:-:S03]  /*2490*/  IADD3 R16, PT, PT, -R5, RZ, RZ ;  /* 0x000000ff05107210 */ /* 0x000fc60007ffe1ff */
[--C-:B------:R-:W-:Y:S02]  /*24a0*/  @!P0 IMAD.IADD R6, R6, 0x1, -R3.reuse ;  /* 0x0000000106068824 */ /* 0x100fe400078e0a03 */
[----:B------:R-:W-:Y:S01]  /*24b0*/  @!P0 IMAD R3, R2, R19, R3 ;  /* 0x0000001302038224 */ /* 0x000fe200078e0203 */
[----:B------:R-:W-:Y:S01]  /*24c0*/  IADD3 R2, PT, PT, -R7, RZ, RZ ;  /* 0x000000ff07027210 */ /* 0x000fe20007ffe1ff */
[----:B------:R-:W-:Y:S02]  /*24d0*/  @!P0 IMAD R5, R26, R6, R7 ;  /* 0x000000061a058224 */ /* 0x000fe400078e0207 */
[----:B------:R-:W-:Y:S02]  /*24e0*/  IMAD R11, R4, R16, R11 ;  /* 0x00000010040b7224 */ /* 0x000fe400078e020b */
[----:B------:R-:W-:Y:S02]  /*24f0*/  @!P0 IMAD.MOV.U32 R7, RZ, RZ, R3 ;  /* 0x000000ffff078224 */ /* 0x000fe400078e0003 */
[----:B------:R-:W-:-:S02]  /*2500*/  IMAD R2, R18, R2, R13 ;  /* 0x0000000212027224 */ /* 0x000fc400078e020d */
[----:B------:R-:W-:Y:S02]  /*2510*/  IMAD R11, R5, R4, R11 ;  /* 0x00000004050b7224 */ /* 0x000fe400078e020b */
[----:B------:R-:W-:Y:S02]  /*2520*/  IMAD R13, R7, R18, R2 ;  /* 0x00000012070d7224 */ /* 0x000fe400078e0202 */
.L_x_37:
[----:B------:R-:W1:Y:S02]  /*2530*/  LDCU UR8, c[0x0][0xb30] ;  /* 0x00016600ff0877ac */ /* 0x000e640008000800 */
[----:B-1----:R-:W-:-:S09]  /*2540*/  UISETP.NE.AND UP0, UPT, UR8, 0x1, UPT ;  /* 0x000000010800788c */ /* 0x002fd2000bf05270 */
[----:B------:R-:W-:Y:S05]  /*2550*/  BRA.U UP0, `(.L_x_38) ;  /* 0x0000000100407547 */ /* 0x000fea000b800000 */
[----:B------:R-:W1:Y:S08]  /*2560*/  LDC.64 R4, c[0x0][0xb10] ;  /* 0x0002c400ff047b82 */ /* 0x000e700000000a00 */
[----:B------:R-:W2:Y:S08]  /*2570*/  LDC.64 R2, c[0x0][0xb18] ;  /* 0x0002c600ff027b82 */ /* 0x000eb00000000a00 */
[----:B------:R-:W3:Y:S08]  /*2580*/  LDC R6, c[0x0][0xb20] ;  /* 0x0002c800ff067b82 */ /* 0x000ef00000000800 */
[----:B------:R-:W4:Y:S01]  /*2590*/  LDC R16, c[0x0][0xb0c] ;  /* 0x0002c300ff107b82 */ /* 0x000f220000000800 */
[----:B-1----:R-:W-:-:S05]  /*25a0*/  IMAD.HI.U32 R4, R13, R4, RZ ;  /* 0x000000040d047227 */ /* 0x002fca00078e00ff */
[----:B------:R-:W-:Y:S01]  /*25b0*/  SHF.R.U32.HI R4, RZ, R5, R4 ;  /* 0x00000005ff047219 */ /* 0x000fe20000011604 */
[----:B--2---:R-:W-:Y:S01]  /*25c0*/  IMAD.HI.U32 R3, R11, R3, RZ ;  /* 0x000000030b037227 */ /* 0x004fe200078e00ff */
[----:B------:R-:W-:-:S04]  /*25d0*/  ISETP.NE.AND P0, PT, R2, 0x1, PT ;  /* 0x000000010200780c */ /* 0x000fc80003f05270 */
[----:B---3--:R-:W-:-:S04]  /*25e0*/  SHF.R.U32.HI R6, RZ, R6, R3 ;  /* 0x00000006ff067219 */ /* 0x008fc80000011603 */
[----:B------:R-:W-:Y:S02]  /*25f0*/  SEL R3, R11, R6, !P0 ;  /* 0x000000060b037207 */ /* 0x000fe40004000000 */
[----:B----4-:R-:W-:-:S04]  /*2600*/  ISETP.NE.AND P1, PT, R16, 0x1, PT ;  /* 0x000000011000780c */ /* 0x010fc80003f25270 */
[----:B------:R-:W-:-:S05]  /*2610*/  SEL R4, R13, R4, !P1 ;  /* 0x000000040d047207 */ /* 0x000fca0004800000 */
[----:B------:R-:W-:Y:S02]  /*2620*/  IMAD.IADD R5, R3, 0x1, -R4 ;  /* 0x0000000103057824 */ /* 0x000fe400078e0a04 */
[----:B------:R-:W-:Y:S02]  /*2630*/  IMAD.IADD R3, R4, 0x1, -R3 ;  /* 0x0000000104037824 */ /* 0x000fe400078e0a03 */
[----:B------:R-:W-:Y:S02]  /*2640*/  IMAD R13, R5, R16, R13 ;  /* 0x00000010050d7224 */ /* 0x000fe400078e020d */
[----:B------:R-:W-:-:S07]  /*2650*/  IMAD R11, R3, R2, R11 ;  /* 0x00000002030b7224 */ /* 0x000fce00078e020b */
.L_x_38:
[----:B------:R-:W-:Y:S01]  /*2660*/  VIADD R14, R14, 0x1 ;  /* 0x000000010e0e7836 */ /* 0x000fe20000000000 */
[----:B------:R-:W-:Y:S01]  /*2670*/  PLOP3.LUT P1, PT, PT, PT, PT, 0x80, 0x8 ;  /* 0x000000000008781c */ /* 0x000fe20003f2f070 */
[----:B------:R-:W-:Y:S02]  /*2680*/  IMAD.IADD R21, R13, 0x1, R68 ;  /* 0x000000010d157824 */ /* 0x000fe400078e0244 */
[----:B------:R-:W-:Y:S01]  /*2690*/  IMAD.IADD R20, R11, 0x1, R66 ;  /* 0x000000010b147824 */ /* 0x000fe200078e0242 */
[----:B------:R-:W-:-:S04]  /*26a0*/  ISETP.NE.AND P0, PT, R14, 0x2, PT ;  /* 0x000000020e00780c */ /* 0x000fc80003f05270 */
[----:B------:R-:W-:Y:S02]  /*26b0*/  SEL R3, RZ, 0x1, P0 ;  /* 0x00000001ff037807 */ /* 0x000fe40000000000 */
[----:B------:R-:W-:Y:S02]  /*26c0*/  SEL R14, R14, RZ, P0 ;  /* 0x000000ff0e0e7207 */ /* 0x000fe40000000000 */
[----:B------:R-:W-:Y:S01]  /*26d0*/  LOP3.LUT R12, R12, R3, RZ, 0x3c, !PT ;  /* 0x000000030c0c7212 */ /* 0x000fe200078e3cff */
[----:B------:R-:W-:Y:S06]  /*26e0*/  @P2 BRA `(.L_x_39) ;  /* 0xffffffec00b82947 */ /* 0x000fec000383ffff */
[----:B------:R-:W-:Y:S01]  /*26f0*/  UIADD3 UR4, UPT, UPT, UR4, 0x40, URZ ;  /* 0x0000004004047890 */ /* 0x000fe2000fffe0ff */
[----:B------:R-:W-:-:S03]  /*2700*/  SHF.L.U32 R3, R15, 0x1f, RZ ;  /* 0x0000001f0f037819 */ /* 0x000fc600000006ff */
[----:B------:R-:W-:-:S09]  /*2710*/  ULEA UR5, UR6, UR4, 0x3 ;  /* 0x0000000406057291 */ /* 0x000fd2000f8e18ff */
[----:B------:R-:W1:Y:S02]  /*2720*/  SYNCS.PHASECHK.TRANS64.TRYWAIT P0, [UR5], R3 ;  /* 0x00000003ff0075a7 */ /* 0x000e640008001105 */
[----:B-1----:R-:W-:Y:S05]  /*2730*/  @!P0 BRA `(.L_x_40) ;  /* 0x0000006000588947 */ /* 0x002fea0003800000 */
.L_x_144:
[----:B------:R-:W-:-:S04]  /*2740*/  UIADD3 UR6, UPT, UPT, UR6, 0x1, URZ ;  /* 0x0000000106067890 */ /* 0x000fc8000fffe0ff */
[----:B------:R-:W-:-:S04]  /*2750*/  UISETP.NE.AND UP0, UPT, UR6, 0x8, UPT ;  /* 0x000000080600788c */ /* 0x000fc8000bf05270 */
[----:B------:R-:W-:Y:S02]  /*2760*/  USEL UR7, URZ, 0x1, UP0 ;  /* 0x00000001ff077887 */ /* 0x000fe40008000000 */
[----:B------:R-:W-:-:S04]  /*2770*/  USEL UR6, UR6, URZ, UP0 ;  /* 0x000000ff06067287 */ /* 0x000fc80008000000 */
[----:B------:R-:W-:Y:S01]  /*2780*/  ULEA UR5, UR6, UR4, 0x3 ;  /* 0x0000000406057291 */ /* 0x000fe2000f8e18ff */
[----:B------:R-:W-:-:S04]  /*2790*/  LOP3.LUT R2, R15, UR7, RZ, 0x3c, !PT ;  /* 0x000000070f027c12 */ /* 0x000fc8000f8e3cff */
[----:B-1----:R-:W-:-:S04]  /*27a0*/  SHF.L.U32 R3, R2, 0x1f, RZ ;  /* 0x0000001f02037819 */ /* 0x002fc800000006ff */
[----:B------:R-:W1:Y:S02]  /*27b0*/  SYNCS.PHASECHK.TRANS64.TRYWAIT P0, [UR5], R3 ;  /* 0x00000003ff0075a7 */ /* 0x000e640008001105 */
[----:B-1----:R-:W-:Y:S05]  /*27c0*/  @!P0 BRA `(.L_x_41) ;  /* 0x00000060004c8947 */ /* 0x002fea0003800000 */
.L_x_146:
        /* <DEDUP_REMOVED lines=9> */
.L_x_148:
        /* <DEDUP_REMOVED lines=9> */
.L_x_150:
        /* <DEDUP_REMOVED lines=9> */
.L_x_152:
        /* <DEDUP_REMOVED lines=9> */
.L_x_154:
        /* <DEDUP_REMOVED lines=9> */
.L_x_156:
[----:B------:R-:W-:-:S04]  /*2aa0*/  UIADD3 UR6, UPT, UPT, UR6, 0x1, URZ ;  /* 0x0000000106067890 */ /* 0x000fc8000fffe0ff */
[----:B------:R-:W-:-:S04]  /*2ab0*/  UISETP.NE.AND UP0, UPT, UR6, 0x8, UPT ;  /* 0x000000080600788c */ /* 0x000fc8000bf05270 */
[----:B------:R-:W-:Y:S02]  /*2ac0*/  USEL UR5, URZ, 0x1, UP0 ;  /* 0x00000001ff057887 */ /* 0x000fe40008000000 */
[----:B------:R-:W-:-:S04]  /*2ad0*/  USEL UR6, UR6, URZ, UP0 ;  /* 0x000000ff06067287 */ /* 0x000fc80008000000 */
[----:B------:R-:W-:Y:S01]  /*2ae0*/  ULEA UR6, UR6, UR4, 0x3 ;  /* 0x0000000406067291 */ /* 0x000fe2000f8e18ff */
[----:B-1----:R-:W-:-:S04]  /*2af0*/  LOP3.LUT R3, R2, UR5, RZ, 0x3c, !PT ;  /* 0x0000000502037c12 */ /* 0x002fc8000f8e3cff */
[----:B------:R-:W-:Y:S01]  /*2b00*/  SHF.L.U32 R3, R3, 0x1f, RZ ;  /* 0x0000001f03037819 */ /* 0x000fe200000006ff */
[----:B----4-:R-:W-:-:S07]  /*2b10*/  IMAD.U32 R0, RZ, RZ, UR6 ;  /* 0x00000006ff007e24 */ /* 0x010fce000f8e00ff */
.L_x_47:
[----:B-1----:R1:W2:Y:S02]  /*2b20*/  SYNCS.PHASECHK.TRANS64.TRYWAIT P0, [R0+URZ], R3 ;  /* 0x00000003000075a7 */ /* 0x0022a400080011ff */
[----:B--2---:R-:W-:Y:S05]  /*2b30*/  @!P0 NANOSLEEP.SYNCS 0x989680 ;  /* 0x009896800000895d */ /* 0x004fea0003900000 */
[----:B------:R-:W2:Y:S02]  /*2b40*/  @!P0 SYNCS.PHASECHK.TRANS64 P0, [R0+URZ], R3 ;  /* 0x00000003000085a7 */ /* 0x000ea400080010ff */
[----:B--2---:R-:W-:Y:S05]  /*2b50*/  @P0 EXIT ;  /* 0x000000000000094d */ /* 0x004fea0003800000 */
[----:B------:R-:W-:Y:S05]  /*2b60*/  BRA `(.L_x_47) ;  /* 0xfffffffc00ec7947 */ /* 0x000fea000383ffff */
.L_x_17:
[----:B------:R-:W-:-:S04]  /*2b70*/  UISETP.NE.AND UP1, UPT, UR37, URZ, UPT ;  /* 0x000000ff2500728c */ /* 0x000fc8000bf25270 */
[----:B------:R-:W-:-:S09]  /*2b80*/  UISETP.NE.OR UP1, UPT, UR8, 0x1, UP1 ;  /* 0x000000010800788c */ /* 0x000fd20008f25670 */
[----:B------:R-:W-:Y:S05]  /*2b90*/  BRA.U UP1, `(.L_x_48) ;  /* 0x0000000501487547 */ /* 0x000fea000b800000 */
[----:B------:R-:W-:Y:S01]  /*2ba0*/  ISETP.NE.AND P2, PT, R2, RZ, PT ;  /* 0x000000ff0200720c */ /* 0x000fe20003f45270 */
[----:B------:R-:W-:Y:S01]  /*2bb0*/  IMAD.MOV.U32 R12, RZ, RZ, 0x1 ;  /* 0x00000001ff0c7424 */ /* 0x000fe200078e00ff */
[----:B------:R-:W-:Y:S02]  /*2bc0*/  CS2R R10, SRZ ;  /* 0x00000000000a7805 */ /* 0x000fe4000001ff00 */
[----:B------:R-:W-:Y:S01]  /*2bd0*/  CS2R R8, SRZ ;  /* 0x0000000000087805 */ /* 0x000fe2000001ff00 */
[----:B------:R-:W-:Y:S01]  /*2be0*/  UMOV UR4, 0x400 ;  /* 0x0000040000047882 */ /* 0x000fe20000000000 */
[----:B------:R-:W-:Y:S01]  /*2bf0*/  UMOV UR6, URZ ;  /* 0x000000ff00067c82 */ /* 0x000fe20008000000 */
[----:B------:R-:W-:-:S12]  /*2c00*/  ULEA UR37, UR37, UR4, 0x18 ;  /* 0x0000000425257291 */ /* 0x000fd8000f8ec0ff */
.L_x_52:
[----:B------:R-:W-:Y:S02]  /*2c10*/  LEA R0, R8, UR37, 0x3 ;  /* 0x0000002508007c11 */ /* 0x000fe4000f8e18ff */
[----:B------:R-:W-:-:S03]  /*2c20*/  SHF.L.U32 R5, R9, 0x1f, RZ ;  /* 0x0000001f09057819 */ /* 0x000fc600000006ff */
[----:B------:R-:W-:Y:S01]  /*2c30*/  VIADD R4, R0, 0x140 ;  /* 0x0000014000047836 */ /* 0x000fe20000000000 */
[----:B------:R-:W1:Y:S02]  /*2c40*/  SYNCS.PHASECHK.TRANS64.TRYWAIT P0, [R0+URZ+0x130], R5 ;  /* 0x00013005000075a7 */ /* 0x000e6400080011ff */
[----:B-1----:R-:W-:Y:S05]  /*2c50*/  @!P0 BRA `(.L_x_49) ;  /* 0x0000005c00b88947 */ /* 0x002fea0003800000 */
.L_x_157:
[----:B------:R-:W-:Y:S01]  /*2c60*/  ULEA UR5, UR6, UR37, 0x3 ;  /* 0x0000002506057291 */ /* 0x000fe2000f8e18ff */
[----:B------:R-:W-:Y:S02]  /*2c70*/  PRMT R4, RZ, 0x654, R4 ;  /* 0x00000654ff047816 */ /* 0x000fe40000000004 */
[----:B-1----:R-:W-:Y:S01]  /*2c80*/  SHF.L.U32 R5, R12, 0x1f, RZ ;  /* 0x0000001f0c057819 */ /* 0x002fe200000006ff */
[----:B------:R-:W-:Y:S01]  /*2c90*/  UIADD3 UR4, UPT, UPT, UR5, 0xd0, URZ ;  /* 0x000000d005047890 */ /* 0x000fe2000fffe0ff */
[----:B------:R1:W-:Y:S05]  /*2ca0*/  SYNCS.ARRIVE.TRANS64.RED.A1T0 RZ, [R4+URZ], RZ ;  /* 0x000000ff04ff79a7 */ /* 0x0003ea00081004ff */
[----:B------:R-:W-:Y:S01]  /*2cb0*/  IMAD.U32 R7, RZ, RZ, UR4 ;  /* 0x00000004ff077e24 */ /* 0x000fe2000f8e00ff */
[----:B------:R-:W2:Y:S04]  /*2cc0*/  SYNCS.PHASECHK.TRANS64.TRYWAIT P0, [UR5+0xe0], R5 ;  /* 0x0000e005ff0075a7 */ /* 0x000ea80008001105 */
[----:B------:R-:W-:Y:S01]  /*2cd0*/  PRMT R6, R2, 0x654, R7 ;  /* 0x0000065402067816 */ /* 0x000fe20000000007 */
[----:B-1----:R-:W-:Y:S01]  /*2ce0*/  @!P2 IMAD.MOV.U32 R4, RZ, RZ, 0x10 ;  /* 0x00000010ff04a424 */ /* 0x002fe200078e00ff */
[----:B--2---:R-:W-:Y:S06]  /*2cf0*/  @!P0 BRA `(.L_x_50) ;  /* 0x0000005c00a48947 */ /* 0x004fec0003800000 */
.L_x_159:
[----:B------:R-:W-:Y:S01]  /*2d00*/  ULEA UR4, UR6, UR37, 0x4 ;  /* 0x0000002506047291 */ /* 0x000fe2000f8e20ff */
[----:B------:R-:W-:Y:S01]  /*2d10*/  SEL R3, R6, R3, !P2 ;  /* 0x0000000306037207 */ /* 0x000fe20005000000 */
[----:B------:R-:W-:Y:S01]  /*2d20*/  UIADD3 UR5, UPT, UPT, UR5, 0xd0, URZ ;  /* 0x000000d005057890 */ /* 0x000fe2000fffe0ff */
[----:B-1----:R-:W-:Y:S01]  /*2d30*/  LEA R0, R11, UR37, 0x3 ;  /* 0x000000250b007c11 */ /* 0x002fe2000f8e18ff */
[----:B------:R-:W-:Y:S01]  /*2d40*/  UIADD3 UR4, UPT, UPT, UR4, 0x160, URZ ;  /* 0x0000016004047890 */ /* 0x000fe2000fffe0ff */
[----:B------:R-:W-:Y:S01]  /*2d50*/  SHF.L.U32 R5, R10, 0x1f, RZ ;  /* 0x0000001f0a057819 */ /* 0x000fe200000006ff */
[----:B------:R1:W-:Y:S01]  /*2d60*/  @!P2 SYNCS.ARRIVE.TRANS64.RED RZ, [R3+URZ], R4 ;  /* 0x0000000403ffa9a7 */ /* 0x0003e200080004ff */
[----:B------:R-:W-:Y:S01]  /*2d70*/  UIADD3 UR6, UPT, UPT, UR6, 0x1, URZ ;  /* 0x0000000106067890 */ /* 0x000fe2000fffe0ff */
[----:B------:R-:W-:-:S03]  /*2d80*/  VIADD R8, R8, 0x1 ;  /* 0x0000000108087836 */ /* 0x000fc60000000000 */
[----:B------:R-:W-:Y:S02]  /*2d90*/  UISETP.NE.AND UP0, UPT, UR6, 0x2, UPT ;  /* 0x000000020600788c */ /* 0x000fe4000bf05270 */
[----:B------:R-:W-:Y:S06]  /*2da0*/  UGETNEXTWORKID.BROADCAST [UR4], [UR5] ;  /* 0x00000000040073ca */ /* 0x000fec0008000100 */
[----:B------:R-:W-:Y:S01]  /*2db0*/  USEL UR4, URZ, 0x1, UP0 ;  /* 0x00000001ff047887 */ /* 0x000fe20008000000 */
[----:B------:R-:W-:Y:S01]  /*2dc0*/  ISETP.NE.AND P0, PT, R8, 0x2, PT ;  /* 0x000000020800780c */ /* 0x000fe20003f05270 */
[----:B------:R-:W-:Y:S01]  /*2dd0*/  USEL UR6, UR6, URZ, UP0 ;  /* 0x000000ff06067287 */ /* 0x000fe20008000000 */
[----:B------:R-:W2:Y:S03]  /*2de0*/  SYNCS.PHASECHK.TRANS64.TRYWAIT P1, [R0+URZ+0xd0], R5 ;  /* 0x0000d005000075a7 */ /* 0x000ea600080211ff */
[----:B------:R-:W-:Y:S01]  /*2df0*/  LOP3.LUT R12, R12, UR4, RZ, 0x3c, !PT ;  /* 0x000000040c0c7c12 */ /* 0x000fe2000f8e3cff */
[----:B-12---:R-:W-:Y:S07]  /*2e00*/  @!P1 BRA `(.L_x_51) ;  /* 0x0000005c00789947 */ /* 0x006fee0003800000 */
.L_x_160:
[C---:B------:R-:W-:Y:S01]  /*2e10*/  LEA R4, R11.reuse, UR37, 0x4 ;  /* 0x000000250b047c11 */ /* 0x040fe2000f8e20ff */
[----:B-1----:R-:W-:Y:S01]  /*2e20*/  VIADD R0, R0, 0xe0 ;  /* 0x000000e000007836 */ /* 0x002fe20000000000 */
[----:B------:R-:W-:Y:S01]  /*2e30*/  SEL R8, R8, RZ, P0 ;  /* 0x000000ff08087207 */ /* 0x000fe20000000000 */
[----:B------:R-:W-:-:S03]  /*2e40*/  VIADD R11, R11, 0x1 ;  /* 0x000000010b0b7836 */ /* 0x000fc60000000000 */
[----:B------:R-:W1:Y:S01]  /*2e50*/  LDS.128 R4, [R4+0x160] ;  /* 0x0001600004047984 */ /* 0x000e620000000c00 */
[----:B------:R-:W-:Y:S02]  /*2e60*/  PRMT R0, RZ, 0x654, R0 ;  /* 0x00000654ff007816 */ /* 0x000fe40000000000 */
[C---:B------:R-:W-:Y:S01]  /*2e70*/  ISETP.NE.AND P1, PT, R11.reuse, 0x2, PT ;  /* 0x000000020b00780c */ /* 0x040fe20003f25270 */
[----:B------:R-:W-:Y:S01]  /*2e80*/  @!PT LDS RZ, [RZ] ;  /* 0x00000000fffff984 */ /* 0x000fe20000000800 */
[----:B------:R-:W-:Y:S01]  /*2e90*/  @!PT LDS RZ, [RZ] ;  /* 0x00000000fffff984 */ /* 0x000fe20000000800 */
[----:B------:R-:W-:Y:S01]  /*2ea0*/  @!PT LDS RZ, [RZ] ;  /* 0x00000000fffff984 */ /* 0x000fe20000000800 */
[----:B------:R-:W-:Y:S01]  /*2eb0*/  @!PT LDS RZ, [RZ] ;  /* 0x00000000fffff984 */ /* 0x000fe20000000800 */
[----:B------:R2:W-:Y:S06]  /*2ec0*/  MEMBAR.ALL.CTA ;  /* 0x0000000000007992 */ /* 0x0005ec0000008000 */
[----:B--2---:R-:W2:Y:S01]  /*2ed0*/  FENCE.VIEW.ASYNC.S ;  /* 0x00000000000073c6 */ /* 0x004ea20000000000 */
[----:B------:R-:W-:Y:S01]  /*2ee0*/  SEL R11, R11, RZ, P1 ;  /* 0x000000ff0b0b7207 */ /* 0x000fe20000800000 */
[----:B--2---:R2:W-:Y:S01]  /*2ef0*/  SYNCS.ARRIVE.TRANS64.RED.A1T0 RZ, [R0+URZ], RZ ;  /* 0x000000ff00ff79a7 */ /* 0x0045e200081004ff */
[----:B-1----:R-:W-:-:S02]  /*2f00*/  LOP3.LUT P3, RZ, R6, 0x1, RZ, 0xc0, !PT ;  /* 0x0000000106ff7812 */ /* 0x002fc4000786c0ff */
[----:B------:R-:W-:-:S04]  /*2f10*/  SEL R5, RZ, 0x1, P1 ;  /* 0x00000001ff057807 */ /* 0x000fc80000800000 */
[----:B------:R-:W-:Y:S02]  /*2f20*/  LOP3.LUT R10, R10, R5, RZ, 0x3c, !PT ;  /* 0x000000050a0a7212 */ /* 0x000fe400078e3cff */
[----:B--2---:R-:W-:-:S04]  /*2f30*/  SEL R0, RZ, 0x1, P0 ;  /* 0x00000001ff007807 */ /* 0x004fc80000000000 */
[----:B------:R-:W-:Y:S01]  /*2f40*/  LOP3.LUT R9, R9, R0, RZ, 0x3c, !PT ;  /* 0x0000000009097212 */ /* 0x000fe200078e3cff */
[----:B------:R-:W-:Y:S06]  /*2f50*/  @P3 BRA `(.L_x_52) ;  /* 0xfffffffc002c3947 */ /* 0x000fec000383ffff */
[----:B------:R-:W-:Y:S01]  /*2f60*/  ULEA UR5, UR6, UR37, 0x3 ;  /* 0x0000002506057291 */ /* 0x000fe2000f8e18ff */
[----:B------:R-:W-:-:S08]  /*2f70*/  SHF.L.U32 R3, R12, 0x1f, RZ ;  /* 0x0000001f0c037819 */ /* 0x000fd000000006ff */
[----:B------:R-:W1:Y:S02]  /*2f80*/  SYNCS.PHASECHK.TRANS64 P0, [UR5+0xe0], R3 ;  /* 0x0000e003ff0075a7 */ /* 0x000e640008001005 */
[----:B-1----:R-:W-:Y:S05]  /*2f90*/  @P0 BRA `(.L_x_53) ;  /* 0x0000000000080947 */ /* 0x002fea0003800000 */
[----:B------:R-:W1:Y:S02]  /*2fa0*/  SYNCS.PHASECHK.TRANS64.TRYWAIT P0, [UR5+0xe0], R3 ;  /* 0x0000e003ff0075a7 */ /* 0x000e640008001105 */
[----:B-1----:R-:W-:Y:S05]  /*2fb0*/  @!P0 BRA `(.L_x_54) ;  /* 0x0000005c00208947 */ /* 0x002fea0003800000 */
.L_x_53:
[----:B------:R-:W-:-:S04]  /*2fc0*/  UIADD3 UR4, UPT, UPT, UR6, 0x1, URZ ;  /* 0x0000000106047890 */ /* 0x000fc8000fffe0ff */
[----:B------:R-:W-:-:S04]  /*2fd0*/  UISETP.NE.AND UP0, UPT, UR4, 0x2, UPT ;  /* 0x000000020400788c */ /* 0x000fc8000bf05270 */
[----:B------:R-:W-:Y:S02]  /*2fe0*/  USEL UR7, URZ, 0x1, UP0 ;  /* 0x00000001ff077887 */ /* 0x000fe40008000000 */
[----:B------:R-:W-:-:S04]  /*2ff0*/  USEL UR4, UR4, URZ, UP0 ;  /* 0x000000ff04047287 */ /* 0x000fc80008000000 */
[----:B------:R-:W-:Y:S01]  /*3000*/  ULEA UR4, UR4, UR37, 0x3 ;  /* 0x0000002504047291 */ /* 0x000fe2000f8e18ff */
[----:B-1----:R-:W-:-:S04]  /*3010*/  LOP3.LUT R3, R12, UR7, RZ, 0x3c, !PT ;  /* 0x000000070c037c12 */ /* 0x002fc8000f8e3cff */
[----:B------:R-:W-:-:S04]  /*3020*/  SHF.L.U32 R0, R3, 0x1f, RZ ;  /* 0x0000001f03007819 */ /* 0x000fc800000006ff */
[----:B------:R-:W1:Y:S02]  /*3030*/  SYNCS.PHASECHK.TRANS64 P0, [UR4+0xe0], R0 ;  /* 0x0000e000ff0075a7 */ /* 0x000e640008001004 */
[----:B-1----:R-:W-:Y:S05]  /*3040*/  @P0 EXIT ;  /* 0x000000000000094d */ /* 0x002fea0003800000 */
[----:B------:R-:W-:Y:S02]  /*3050*/  SHF.L.U32 R3, R3, 0x1f, RZ ;  /* 0x0000001f03037819 */ /* 0x000fe400000006ff */
[----:B------:R-:W-:-:S07]  /*3060*/  MOV R0, UR4 ;  /* 0x0000000400007c02 */ /* 0x000fce0008000f00 */
.L_x_55:
[----:B-1----:R1:W2:Y:S02]  /*3070*/  SYNCS.PHASECHK.TRANS64.TRYWAIT P0, [R0+URZ+0xe0], R3 ;  /* 0x0000e003000075a7 */ /* 0x0022a400080011ff */
[----:B--2---:R-:W-:Y:S05]  /*3080*/  @!P0 NANOSLEEP.SYNCS 0x989680 ;  /* 0x009896800000895d */ /* 0x004fea0003900000 */
[----:B------:R-:W2:Y:S02]  /*3090*/  @!P0 SYNCS.PHASECHK.TRANS64 P0, [R0+URZ+0xe0], R3 ;  /* 0x0000e003000085a7 */ /* 0x000ea400080010ff */
[----:B--2---:R-:W-:Y:S05]  /*30a0*/  @P0 EXIT ;  /* 0x000000000000094d */ /* 0x004fea0003800000 */
[----:B------:R-:W-:Y:S05]  /*30b0*/  BRA `(.L_x_55) ;  /* 0xfffffffc00ec7947 */ /* 0x000fea000383ffff */
.L_x_48:
[----:B------:R-:W-:-:S09]  /*30c0*/  UISETP.NE.AND UP1, UPT, UR8, URZ, UPT ;  /* 0x000000ff0800728c */ /* 0x000fd2000bf25270 */
[----:B------:R-:W-:Y:S05]  /*30d0*/  BRA.U UP1, `(.L_x_56) ;  /* 0x0000000d01b47547 */ /* 0x000fea000b800000 */
[----:B------:R-:W-:Y:S01]  /*30e0*/  UMOV UR4, 0x40 ;  /* 0x0000004000047882 */ /* 0x000fe20000000000 */
[----:B------:R-:W-:Y:S01]  /*30f0*/  NOP ;  /* 0x0000000000007918 */ /* 0x000fe20000000000 */
[----:B------:R-:W-:Y:S01]  /*3100*/  ULEA UR4, UR37, UR4, 0x18 ;  /* 0x0000000425047291 */ /* 0x000fe2000f8ec0ff */
[----:B------:R-:W-:Y:S02]  /*3110*/  UMOV UR5, 0x400 ;  /* 0x0000040000057882 */ /* 0x000fe40000000000 */
[----:B------:R-:W-:-:S06]  /*3120*/  ULEA UR37, UR37, UR5, 0x18 ;  /* 0x0000000525257291 */ /* 0x000fcc000f8ec0ff */
[----:B------:R-:W1:Y:S02]  /*3130*/  LDS.U8 R0, [UR4+0x1c] ;  /* 0x00001c04ff007984 */ /* 0x000e640008000000 */
[----:B-1----:R-:W-:-:S13]  /*3140*/  ISETP.NE.AND P0, PT, R0, RZ, PT ;  /* 0x000000ff0000720c */ /* 0x002fda0003f05270 */
[----:B------:R-:W-:Y:S05]  /*3150*/  @P0 BRA `(.L_x_57) ;  /* 0x0000000000580947 */ /* 0x000fea0003800000 */
[----:B------:R-:W-:-:S13]  /*3160*/  ELECT P0, URZ, PT ;  /* 0x0000000000ff782f */ /* 0x000fda0003800000 */
[----:B------:R-:W-:Y:S05]  /*3170*/  @!P0 BRA `(.L_x_58) ;  /* 0x0000000000608947 */ /* 0x000fea0003800000 */
[----:B------:R-:W-:Y:S01]  /*3180*/  UMOV UR5, 0x10 ;  /* 0x0000001000057882 */ /* 0x000fe20000000000 */
[----:B------:R-:W-:Y:S01]  /*3190*/  HFMA2 R0, -RZ, RZ, 0, 5.9604644775390625e-08 ;  /* 0x00000001ff007431 */ /* 0x000fe200000001ff */
[----:B------:R-:W-:-:S03]  /*31a0*/  MOV R2, 0xffff ;  /* 0x0000ffff00027802 */ /* 0x000fc60000000f00 */
[----:B------:R-:W-:Y:S04]  /*31b0*/  DEPBAR.LE SB1, 0x36 ;  /* 0x00009d800000791a */ /* 0x000fe80000000000 */
[----:B------:R-:W1:Y:S02]  /*31c0*/  UTCATOMSWS.FIND_AND_SET.ALIGN UP0, UR5, UR5 ;  /* 0x00000005000575e3 */ /* 0x000e640008000800 */
[----:B-1----:R-:W-:Y:S01]  /*31d0*/  MOV R3, UR5 ;  /* 0x0000000500037c02 */ /* 0x002fe20008000f00 */
[----:B------:R-:W-:Y:S06]  /*31e0*/  BRA.U UP0, `(.L_x_59) ;  /* 0x0000000100187547 */ /* 0x000fec000b800000 */
.L_x_60:
[----:B------:R-:W-:Y:S05]  /*31f0*/  NANOSLEEP 0x64 ;  /* 0x000000640000795d */ /* 0x000fea0003800000 */
[----:B------:R-:W-:-:S05]  /*3200*/  UMOV UR5, 0x10 ;  /* 0x0000001000057882 */ /* 0x000fca0000000000 */
[----:B------:R-:W-:Y:S04]  /*3210*/  DEPBAR.LE SB1, 0x36 ;  /* 0x00009d800000791a */ /* 0x000fe80000000000 */
[----:B------:R-:W1:Y:S02]  /*3220*/  UTCATOMSWS.FIND_AND_SET.ALIGN UP0, UR5, UR5 ;  /* 0x00000005000575e3 */ /* 0x000e640008000800 */
[----:B-1----:R-:W-:Y:S01]  /*3230*/  MOV R3, UR5 ;  /* 0x0000000500037c02 */ /* 0x002fe20008000f00 */
[----:B------:R-:W-:Y:S05]  /*3240*/  BRA.U !UP0, `(.L_x_60) ;  /* 0xfffffffd08e87547 */ /* 0x000fea000b83ffff */
.L_x_59:
[-C--:B------:R-:W-:Y:S02]  /*3250*/  SHF.L.U32 R2, R2, R3.reuse, RZ ;  /* 0x0000000302027219 */ /* 0x080fe400000006ff */
[----:B------:R-:W-:Y:S01]  /*3260*/  SHF.L.U32 R0, R0, R3, RZ ;  /* 0x0000000300007219 */ /* 0x000fe200000006ff */
[----:B------:R-:W-:Y:S02]  /*3270*/  IMAD.SHL.U32 R3, R3, 0x20, RZ ;  /* 0x0000002003037824 */ /* 0x000fe400078e00ff */
[----:B------:R1:W-:Y:S04]  /*3280*/  ATOMS.OR RZ, [UR4+0x14], R2 ;  /* 0x00001402ffff798c */ /* 0x0003e8000b000004 */
[----:B------:R1:W-:Y:S04]  /*3290*/  ATOMS.OR RZ, [UR4+0x18], R0 ;  /* 0x00001800ffff798c */ /* 0x0003e8000b000004 */
[----:B------:R1:W-:Y:S01]  /*32a0*/  STS [UR37+0x180], R3 ;  /* 0x00018003ff007988 */ /* 0x0003e20008000825 */
[----:B------:R-:W-:Y:S05]  /*32b0*/  BRA `(.L_x_58) ;  /* 0x0000000000107947 */ /* 0x000fea0003800000 */
.L_x_57:
[----:B------:R-:W-:Y:S02]  /*32c0*/  MOV R0, 0xffffffff ;  /* 0xffffffff00007802 */ /* 0x000fe40000000f00 */
[----:B------:R-:W-:-:S03]  /*32d0*/  MOV R2, 0x3300 ;  /* 0x0000330000027802 */ /* 0x000fc60000000f00 */
[----:B------:R1:W-:Y:S04]  /*32e0*/  STS [UR37+0x180], R0 ;  /* 0x00018000ff007988 */ /* 0x0003e80008000825 */
[----:B-1-3-5:R-:W-:Y:S05]  /*32f0*/  CALL.REL.NOINC `($__internal_1_$__cuda_sm10x_tcgen05_guardrail_trap_phase_invalid_during_alloc) ;  /* 0x0000006000687944 */ /* 0x02afea0003c00000 */
.L_x_58:
[----:B------:R-:W-:Y:S05]  /*3300*/  WARPSYNC.ALL ;  /* 0x0000000000007948 */ /* 0x000fea0003800000 */
[----:B------:R-:W2:Y:S01]  /*3310*/  S2UR UR5, SR_CgaCtaId ;  /* 0x00000000000579c3 */ /* 0x000ea20000008800 */
[----:B------:R-:W-:Y:S01]  /*3320*/  UMOV UR4, 0x400 ;  /* 0x0000040000047882 */ /* 0x000fe20000000000 */
[----:B------:R-:W-:-:S06]  /*3330*/  NOP ;  /* 0x0000000000007918 */ /* 0x000fcc0000000000 */
[----:B------:R-:W-:Y:S06]  /*3340*/  BAR.ARV 0x6, 0xa0 ;  /* 0x0182800000007b1d */ /* 0x000fec0000002000 */
[----:B------:R-:W4:Y:S01]  /*3350*/  LDCU UR7, c[0x0][0x38c] ;  /* 0x00007180ff0777ac */ /* 0x000f220008000800 */
[----:B------:R-:W-:Y:S01]  /*3360*/  IMAD.MOV.U32 R11, RZ, RZ, 0x1 ;  /* 0x00000001ff0b7424 */ /* 0x000fe200078e00ff */
[----:B------:R-:W-:Y:S01]  /*3370*/  CS2R R8, SRZ ;  /* 0x0000000000087805 */ /* 0x000fe2000001ff00 */
[----:B------:R-:W-:Y:S01]  /*3380*/  IMAD.MOV.U32 R10, RZ, RZ, RZ ;  /* 0x000000ffff0a7224 */ /* 0x000fe200078e00ff */
[----:B------:R-:W3:Y:S01]  /*3390*/  LDCU UR6, c[0x0][0x38c] ;  /* 0x00007180ff0677ac */ /* 0x000ee20008000800 */
[----:B------:R-:W-:Y:S01]  /*33a0*/  UMOV UR15, URZ ;  /* 0x000000ff000f7c82 */ /* 0x000fe20008000000 */
[----:B------:R-:W-:Y:S01]  /*33b0*/  UMOV UR14, URZ ;  /* 0x000000ff000e7c82 */ /* 0x000fe20008000000 */
[----:B--2---:R-:W-:Y:S01]  /*33c0*/  ULEA UR5, UR5, UR4, 0x18 ;  /* 0x0000000405057291 */ /* 0x004fe2000f8ec0ff */
[----:B------:R-:W-:Y:S01]  /*33d0*/  UMOV UR24, 0x0 ;  /* 0x0000000000187882 */ /* 0x000fe20000000000 */
[----:B------:R-:W-:-:S02]  /*33e0*/  UMOV UR25, 0x8118910 ;  /* 0x0811891000197882 */ /* 0x000fc40000000000 */
[----:B------:R-:W-:Y:S02]  /*33f0*/  UIADD3 UR10, UPT, UPT, UR5, 0x8400, URZ ;  /* 0x00008400050a7890 */ /* 0x000fe4000fffe0ff */
[----:B------:R-:W-:Y:S02]  /*3400*/  UIADD3 UR11, UPT, UPT, UR5, 0x28400, URZ ;  /* 0x00028400050b7890 */ /* 0x000fe4000fffe0ff */
[----:B----4-:R-:W-:Y:S01]  /*3410*/  UIADD3 UR7, UPT, UPT, UR7, 0x1f, URZ ;  /* 0x0000001f07077890 */ /* 0x010fe2000fffe0ff */
[----:B-1----:R-:W1:Y:S01]  /*3420*/  LDS R0, [UR5+0x180] ;  /* 0x00018005ff007984 */ /* 0x002e620008000800 */
[----:B------:R-:W-:Y:S02]  /*3430*/  USHF.R.U32.HI UR10, URZ, 0x4, UR10 ;  /* 0x00000004ff0a7899 */ /* 0x000fe4000801160a */
[----:B------:R-:W-:Y:S02]  /*3440*/  USHF.R.S32.HI UR4, URZ, 0x1f, UR7 ;  /* 0x0000001fff047899 */ /* 0x000fe40008011407 */
[----:B------:R-:W-:-:S02]  /*3450*/  USHF.R.U32.HI UR11, URZ, 0x4, UR11 ;  /* 0x00000004ff0b7899 */ /* 0x000fc4000801160b */
[----:B------:R-:W-:Y:S02]  /*3460*/  ULEA.HI UR4, UR4, UR7, URZ, 0x5 ;  /* 0x0000000704047291 */ /* 0x000fe4000f8f28ff */
[----:B------:R-:W-:Y:S02]  /*3470*/  ULOP3.LUT UR10, UR10, 0x3fff, URZ, 0xc0, !UPT ;  /* 0x00003fff0a0a7892 */ /* 0x000fe4000f8ec0ff */
[----:B------:R-:W-:Y:S02]  /*3480*/  USHF.R.S32.HI UR4, URZ, 0x5, UR4 ;  /* 0x00000005ff047899 */ /* 0x000fe40008011404 */
[----:B------:R-:W-:Y:S02]  /*3490*/  ULOP3.LUT UR11, UR11, 0x3fff, URZ, 0xc0, !UPT ;  /* 0x00003fff0b0b7892 */ /* 0x000fe4000f8ec0ff */
[----:B------:R-:W-:Y:S01]  /*34a0*/  UISETP.LT.AND UP0, UPT, UR4, 0x1, UPT ;  /* 0x000000010400788c */ /* 0x000fe2000bf01270 */
[----:B------:R-:W-:Y:S01]  /*34b0*/  UMOV UR22, 0x0 ;  /* 0x0000000000167882 */ /* 0x000fe20000000000 */
[----:B------:R-:W-:-:S02]  /*34c0*/  UMOV UR23, 0x8118910 ;  /* 0x0811891000177882 */ /* 0x000fc40000000000 */
[----:B------:R-:W-:Y:S02]  /*34d0*/  USEL UR9, UR4, 0x1, !UP0 ;  /* 0x0000000104097887 */ /* 0x000fe4000c000000 */
[----:B------:R-:W-:Y:S02]  /*34e0*/  ULOP3.LUT UR10, UR10, 0x1000000, URZ, 0xfc, !UPT ;  /* 0x010000000a0a7892 */ /* 0x000fe4000f8efcff */
[----:B------:R-:W-:Y:S02]  /*34f0*/  ULOP3.LUT UR11, UR11, 0x1000000, URZ, 0xfc, !UPT ;  /* 0x010000000b0b7892 */ /* 0x000fe4000f8efcff */
[----:B------:R-:W-:Y:S02]  /*3500*/  UIADD3 UR9, UPT, UPT, -UR9, URZ, URZ ;  /* 0x000000ff09097290 */ /* 0x000fe4000fffe1ff */
[----:B---3--:R-:W-:Y:S01]  /*3510*/  UISETP.GE.AND UP3, UPT, UR6, 0x1, UPT ;  /* 0x000000010600788c */ /* 0x008fe2000bf66270 */
[----:B------:R-:W-:Y:S01]  /*3520*/  UMOV UR20, 0x0 ;  /* 0x0000000000147882 */ /* 0x000fe20000000000 */
[----:B------:R-:W-:Y:S01]  /*3530*/  UMOV UR21, 0x8118910 ;  /* 0x0811891000157882 */ /* 0x000fe20000000000 */
[----:B------:R-:W-:Y:S01]  /*3540*/  UMOV UR18, 0x0 ;  /* 0x0000000000127882 */ /* 0x000fe20000000000 */
[----:B------:R-:W-:Y:S01]  /*3550*/  UMOV UR19, 0x8118910 ;  /* 0x0811891000137882 */ /* 0x000fe20000000000 */
[----:B-1----:R-:W-:-:S15]  /*3560*/  R2UR UR16, R0 ;  /* 0x00000000001072ca */ /* 0x002fde00000e0000 */
.L_x_67:
[----:B------:R-:W-:Y:S02]  /*3570*/  LEA R0, R10, UR5, 0x3 ;  /* 0x000000050a007c11 */ /* 0x000fe4000f8e18ff */
[----:B------:R-:W-:Y:S02]  /*3580*/  SHF.L.U32 R5, R9, 0x1f, RZ ;  /* 0x0000001f09057819 */ /* 0x000fe400000006ff */
[----:B------:R-:W-:Y:S01]  /*3590*/  PLOP3.LUT P0, PT, PT, PT, UP3, 0x80, 0x8 ;  /* 0x000000000008781c */ /* 0x000fe20003f0f038 */
[----:B------:R-:W-:Y:S01]  /*35a0*/  VIADD R3, R0, 0xe0 ;  /* 0x000000e000037836 */ /* 0x000fe20000000000 */
[----:B-1----:R-:W1:Y:S02]  /*35b0*/  SYNCS.PHASECHK.TRANS64.TRYWAIT P1, [R0+URZ+0xd0], R5 ;  /* 0x0000d005000075a7 */ /* 0x002e6400080211ff */
[----:B-1-3--:R-:W-:Y:S09]  /*35c0*/  @!P1 BRA `(.L_x_61) ;  /* 0x0000005400b49947 */ /* 0x00aff20003800000 */
.L_x_162:
[----:B------:R-:W-:Y:S01]  /*35d0*/  LEA R4, R10, UR5, 0x4 ;  /* 0x000000050a047c11 */ /* 0x000fe2000f8e20ff */
[----:B------:R-:W-:Y:S01]  /*35e0*/  @UP3 ULEA UR6, UR14, UR5, 0x3 ;  /* 0x000000050e063291 */ /* 0x000fe2000f8e18ff */
[----:B------:R-:W-:Y:S01]  /*35f0*/  PLOP3.LUT P2, PT, PT, PT, PT, 0x80, 0x8 ;  /* 0x000000000008781c */ /* 0x000fe20003f4f070 */
[----:B------:R-:W-:Y:S01]  /*3600*/  ULEA UR7, UR15, UR5, 0x3 ;  /* 0x000000050f077291 */ /* 0x000fe2000f8e18ff */
[----:B------:R-:W-:Y:S01]  /*3610*/  PRMT R3, RZ, 0x654, R3 ;  /* 0x00000654ff037816 */ /* 0x000fe20000000003 */
[----:B------:R-:W-:Y:S01]  /*3620*/  ULEA UR8, UR15, UR16, 0x6 ;  /* 0x000000100f087291 */ /* 0x000fe2000f8e30ff */
[----:B-1----:R-:W1:Y:S01]  /*3630*/  LDS.128 R4, [R4+0x160] ;  /* 0x0001600004047984 */ /* 0x002e620000000c00 */
[----:B------:R-:W-:Y:S02]  /*3640*/  @P0 SHF.L.U32 R2, R8, 0x1f, RZ ;  /* 0x0000001f08020819 */ /* 0x000fe400000006ff */
[----:B------:R-:W-:Y:S01]  /*3650*/  SHF.L.U32 R0, R11, 0x1f, RZ ;  /* 0x0000001f0b007819 */ /* 0x000fe200000006ff */
[----:B------:R-:W-:Y:S01]  /*3660*/  @!PT LDS RZ, [RZ] ;  /* 0x00000000fffff984 */ /* 0x000fe20000000800 */
[----:B------:R-:W-:Y:S01]  /*3670*/  @!PT LDS RZ, [RZ] ;  /* 0x00000000fffff984 */ /* 0x000fe20000000800 */
[----:B------:R-:W-:Y:S01]  /*3680*/  @!PT LDS RZ, [RZ] ;  /* 0x00000000fffff984 */ /* 0x000fe20000000800 */
[----:B------:R-:W-:Y:S01]  /*3690*/  @!PT LDS RZ, [RZ] ;  /* 0x00000000fffff984 */ /* 0x000fe20000000800 */
[----:B------:R2:W-:Y:S06]  /*36a0*/  MEMBAR.ALL.CTA ;  /* 0x0000000000007992 */ /* 0x0005ec0000008000 */
[----:B--2---:R-:W2:Y:S02]  /*36b0*/  FENCE.VIEW.ASYNC.S ;  /* 0x00000000000073c6 */ /* 0x004ea40000000000 */
[----:B--2---:R2:W-:Y:S01]  /*36c0*/  SYNCS.ARRIVE.TRANS64.RED.A1T0 RZ, [R3+URZ], RZ ;  /* 0x000000ff03ff79a7 */ /* 0x0045e200081004ff */
[----:B------:R2:W3:Y:S01]  /*36d0*/  @P0 SYNCS.PHASECHK.TRANS64.TRYWAIT P2, [UR6], R2 ;  /* 0x00000002ff0005a7 */ /* 0x0004e20008041106 */
[----:B-1----:R-:W-:Y:S01]  /*36e0*/  LOP3.LUT P1, RZ, R6, 0x1, RZ, 0xc0, !PT ;  /* 0x0000000106ff7812 */ /* 0x002fe2000782c0ff */
[----:B------:R-:W1:Y:S02]  /*36f0*/  SYNCS.PHASECHK.TRANS64.TRYWAIT P0, [UR7+0x110], R0 ;  /* 0x00011000ff0075a7 */ /* 0x000e640008001107 */
[----:B-123--:R-:W-:Y:S10]  /*3700*/  @!P0 BRA `(.L_x_62) ;  /* 0x0000005400788947 */ /* 0x00eff40003800000 */
.L_x_164:
[----:B------:R-:W-:Y:S01]  /*3710*/  IADD3 R10, PT, PT, R10, 0x1, RZ ;  /* 0x000000010a0a7810 */ /* 0x000fe20007ffe0ff */
[----:B------:R-:W-:Y:S06]  /*3720*/  BRA.U !UP3, `(.L_x_63) ;  /* 0x000000010bc07547 */ /* 0x000fec000b800000 */
[----:B------:R-:W-:Y:S01]  /*3730*/  UPLOP3.LUT UP4, UPT, UPT, UPT, UPT, 0x40, 0x4 ;  /* 0x000000000004789c */ /* 0x000fe20003f8e870 */
[----:B------:R-:W-:Y:S01]  /*3740*/  UMOV UR13, UR9 ;  /* 0x00000009000d7c82 */ /* 0x000fe20008000000 */
[----:B------:R-:W-:Y:S01]  /*3750*/  UMOV UR12, UR4 ;  /* 0x00000004000c7c82 */ /* 0x000fe20008000000 */
[----:B------:R-:W-:-:S08]  /*3760*/  UMOV UR17, UR14 ;  /* 0x0000000e00117c82 */ /* 0x000fd00008000000 */
.L_x_66:
[----:B------:R-:W-:Y:S02]  /*3770*/  UIADD3 UR13, UPT, UPT, UR13, 0x1, URZ ;  /* 0x000000010d0d7890 */ /* 0x000fe4000fffe0ff */
[----:B--2---:R-:W-:Y:S02]  /*3780*/  ULEA UR6, UR17, UR5, 0x3 ;  /* 0x0000000511067291 */ /* 0x004fe4000f8e18ff */
[----:B------:R-:W-:Y:S01]  /*3790*/  UISETP.NE.AND UP0, UPT, UR13, URZ, UPT ;  /* 0x000000ff0d00728c */ /* 0x000fe2000bf05270 */
[----:B---3--:R-:W-:Y:S10]  /*37a0*/  @P2 BRA `(.L_x_64) ;  /* 0x00000000000c2947 */ /* 0x008ff40003800000 */
[----:B-1----:R-:W-:Y:S04]  /*37b0*/  SHF.L.U32 R3, R8, 0x1f, RZ ;  /* 0x0000001f08037819 */ /* 0x002fe800000006ff */
[----:B------:R-:W1:Y:S02]  /*37c0*/  SYNCS.PHASECHK.TRANS64.TRYWAIT P0, [UR6], R3 ;  /* 0x00000003ff0075a7 */ /* 0x000e640008001106 */
[----:B-1----:R-:W-:Y:S05]  /*37d0*/  @!P0 BRA `(.L_x_65) ;  /* 0x00000054005c8947 */ /* 0x002fea0003800000 */
.L_x_64:
[----:B------:R-:W-:Y:S01]  /*37e0*/  UISETP.NE.AND UP1, UPT, UR12, 0x1, UPT ;  /* 0x000000010c00788c */ /* 0x000fe2000bf25270 */
[----:B------:R-:W-:Y:S01]  /*37f0*/  PLOP3.LUT P2, PT, PT, PT, PT, 0x80, 0x8 ;  /* 0x000000000008781c */ /* 0x000fe20003f4f070 */
[----:B------:R-:W-:Y:S02]  /*3800*/  UIADD3 UR14, UPT, UPT, UR17, 0x1, URZ ;  /* 0x00000001110e7890 */ /* 0x000fe4000fffe0ff */
[----:B------:R-:W-:Y:S02]  /*3810*/  ULEA UR28, UR17, UR11, 0x9 ;  /* 0x0000000b111c7291 */ /* 0x000fe4000f8e48ff */
[----:B------:R-:W-:Y:S01]  /*3820*/  UISETP.NE.AND UP2, UPT, UR14, 0x8, UPT ;  /* 0x000000080e00788c */ /* 0x000fe2000bf45270 */
[----:B------:R-:W-:Y:S01]  /*3830*/  PLOP3.LUT P0, PT, PT, PT, UP1, 0x80, 0x8 ;  /* 0x000000000008781c */ /* 0x000fe20003f0f018 */
[----:B------:R-:W-:Y:S02]  /*3840*/  UIADD3 UR40, UPT, UPT, UR28, 0x40, URZ ;  /* 0x000000401c287890 */ /* 0x000fe4000fffe0ff */
[----:B------:R-:W-:Y:S02]  /*3850*/  USEL UR27, URZ, 0x1, UP2 ;  /* 0x00000001ff1b7887 */ /* 0x000fe40009000000 */
[----:B------:R-:W-:Y:S02]  /*3860*/  USEL UR14, UR14, URZ, UP2 ;  /* 0x000000ff0e0e7287 */ /* 0x000fe40009000000 */
[----:B------:R-:W-:Y:S02]  /*3870*/  UIADD3 UR36, UPT, UPT, UR28, 0x80, URZ ;  /* 0x000000801c247890 */ /* 0x000fe4000fffe0ff */
[----:B------:R-:W-:Y:S01]  /*3880*/  @UP1 ULEA UR26, UR14, UR5, 0x3 ;  /* 0x000000050e1a1291 */ /* 0x000fe2000f8e18ff */
[----:B------:R-:W-:Y:S01]  /*3890*/  LOP3.LUT R8, R8, UR27, RZ, 0x3c, !PT ;  /* 0x0000001b08087c12 */ /* 0x000fe2000f8e3cff */
[----:B------:R-:W-:Y:S02]  /*38a0*/  UIADD3 UR32, UPT, UPT, UR28, 0xc0, URZ ;  /* 0x000000c01c207890 */ /* 0x000fe4000fffe0ff */
[----:B------:R-:W-:Y:S01]  /*38b0*/  UIADD3 UR6, UPT, UPT, UR6, 0x40, URZ ;  /* 0x0000004006067890 */ /* 0x000fe2000fffe0ff */
[----:B-1----:R-:W-:Y:S01]  /*38c0*/  @P0 SHF.L.U32 R0, R8, 0x1f, RZ ;  /* 0x0000001f08000819 */ /* 0x002fe200000006ff */
[----:B------:R-:W-:Y:S01]  /*38d0*/  UIADD3 UR12, UPT, UPT, UR12, -0x1, URZ ;  /* 0xffffffff0c0c7890 */ /* 0x000fe2000fffe0ff */
[----:B------:R-:W-:Y:S02]  /*38e0*/  UMOV UR29, 0x20004020 ;  /* 0x20004020001d7882 */ /* 0x000fe40000000000 */
[----:B------:R2:W3:Y:S01]  /*38f0*/  @P0 SYNCS.PHASECHK.TRANS64.TRYWAIT P2, [UR26], R0 ;  /* 0x00000000ff0005a7 */ /* 0x0004e2000804111a */
[----:B------:R-:W-:Y:S01]  /*3900*/  ULEA UR26, UR17, UR10, 0xa ;  /* 0x0000000a111a7291 */ /* 0x000fe2000f8e50ff */
[----:B------:R-:W-:Y:S01]  /*3910*/  UMOV UR27, 0x20004020 ;  /* 0x20004020001b7882 */ /* 0x000fe20000000000 */
[----:B------:R-:W-:Y:S02]  /*3920*/  UMOV UR41, 0x20004020 ;  /* 0x2000402000297882 */ /* 0x000fe40000000000 */
[----:B------:R-:W-:Y:S02]  /*3930*/  UIADD3 UR38, UPT, UPT, UR26, 0x40, URZ ;  /* 0x000000401a267890 */ /* 0x000fe4000fffe0ff */
[----:B------:R-:W-:Y:S02]  /*3940*/  UIADD3 UR34, UPT, UPT, UR26, 0x80, URZ ;  /* 0x000000801a227890 */ /* 0x000fe4000fffe0ff */
[----:B------:R-:W-:Y:S01]  /*3950*/  UIADD3 UR30, UPT, UPT, UR26, 0xc0, URZ ;  /* 0x000000c01a1e7890 */ /* 0x000fe2000fffe0ff */
[----:B------:R2:W-:Y:S01]  /*3960*/  UTCHMMA gdesc[UR26], gdesc[UR28], tmem[UR8], tmem[UR24], idesc[UR25], UP4 ;  /* 0x00ff181c1a0075ea */ /* 0x0005e2000a000008 */
[----:B------:R-:W-:Y:S01]  /*3970*/  UPLOP3.LUT UP4, UPT, UPT, UPT, UPT, 0x80, 0x8 ;  /* 0x000000000008789c */ /* 0x000fe20003f8f070 */
[----:B------:R-:W-:Y:S01]  /*3980*/  UMOV UR39, 0x20004020 ;  /* 0x2000402000277882 */ /* 0x000fe20000000000 */
[----:B------:R-:W-:Y:S01]  /*3990*/  UMOV UR37, 0x20004020 ;  /* 0x2000402000257882 */ /* 0x000fe20000000000 */
[----:B------:R2:W-:Y:S01]  /*39a0*/  UTCHMMA gdesc[UR38], gdesc[UR40], tmem[UR8], tmem[UR22], idesc[UR23], UPT ;  /* 0x00ff1628260075ea */ /* 0x0005e2000b800008 */
[----:B------:R-:W-:Y:S01]  /*39b0*/  UMOV UR35, 0x20004020 ;  /* 0x2000402000237882 */ /* 0x000fe20000000000 */
[----:B------:R-:W-:Y:S01]  /*39c0*/  UMOV UR33, 0x20004020 ;  /* 0x2000402000217882 */ /* 0x000fe20000000000 */
[----:B------:R-:W-:Y:S01]  /*39d0*/  UMOV UR31, 0x20004020 ;  /* 0x20004020001f7882 */ /* 0x000fe20000000000 */
[----:B------:R2:W-:Y:S01]  /*39e0*/  UTCHMMA gdesc[UR34], gdesc[UR36], tmem[UR8], tmem[UR20], idesc[UR21], UPT ;  /* 0x00ff1424220075ea */ /* 0x0005e2000b800008 */
[----:B------:R2:W-:Y:S01]  /*39f0*/  UTCHMMA gdesc[UR30], gdesc[UR32], tmem[UR8], tmem[UR18], idesc[UR19], UPT ;  /* 0x00ff12201e0075ea */ /* 0x0005e2000b800008 */
[----:B------:R2:W-:Y:S01]  /*3a00*/  UTCBAR [UR6], URZ ;  /* 0x000000ff060073e9 */ /* 0x0005e200080000ff */
[----:B------:R-:W-:Y:S01]  /*3a10*/  UMOV UR17, UR14 ;  /* 0x0000000e00117c82 */ /* 0x000fe20008000000 */
[----:B------:R-:W-:Y:S05]  /*3a20*/  BRA.U UP0, `(.L_x_66) ;  /* 0xfffffffd00507547 */ /* 0x000fea000b83ffff */
.L_x_63:
[----:B------:R-:W-:Y:S01]  /*3a30*/  UIADD3 UR15, UPT, UPT, UR15, 0x1, URZ ;  /* 0x000000010f0f7890 */ /* 0x000fe2000fffe0ff */
[C---:B------:R-:W-:Y:S01]  /*3a40*/  ISETP.NE.AND P0, PT, R10.reuse, 0x2, PT ;  /* 0x000000020a00780c */ /* 0x040fe20003f05270 */
[----:B------:R-:W-:Y:S02]  /*3a50*/  UIADD3 UR7, UPT, UPT, UR7, 0xf0, URZ ;  /* 0x000000f007077890 */ /* 0x000fe4000fffe0ff */
[----:B------:R-:W-:Y:S01]  /*3a60*/  UISETP.NE.AND UP0, UPT, UR15, 0x4, UPT ;  /* 0x000000040f00788c */ /* 0x000fe2000bf05270 */
[----:B-12---:R-:W-:Y:S02]  /*3a70*/  SEL R0, RZ, 0x1, P0 ;  /* 0x00000001ff007807 */ /* 0x006fe40000000000 */
[----:B------:R-:W-:Y:S01]  /*3a80*/  SEL R10, R10, RZ, P0 ;  /* 0x000000ff0a0a7207 */ /* 0x000fe20000000000 */
[----:B------:R-:W-:Y:S01]  /*3a90*/  USEL UR6, URZ, 0x1, UP0 ;  /* 0x00000001ff067887 */ /* 0x000fe20008000000 */
[----:B------:R-:W-:Y:S01]  /*3aa0*/  LOP3.LUT R9, R9, R0, RZ, 0x3c, !PT ;  /* 0x0000000009097212 */ /* 0x000fe200078e3cff */
[----:B------:R-:W-:Y:S01]  /*3ab0*/  USEL UR15, UR15, URZ, UP0 ;  /* 0x000000ff0f0f7287 */ /* 0x000fe20008000000 */
[----:B------:R1:W-:Y:S03]  /*3ac0*/  UTCBAR [UR7], URZ ;  /* 0x000000ff070073e9 */ /* 0x0003e600080000ff */
[----:B------:R-:W-:Y:S01]  /*3ad0*/  LOP3.LUT R11, R11, UR6, RZ, 0x3c, !PT ;  /* 0x000000060b0b7c12 */ /* 0x000fe2000f8e3cff */
[----:B------:R-:W-:Y:S07]  /*3ae0*/  @P1 BRA `(.L_x_67) ;  /* 0xfffffff800a01947 */ /* 0x000fee000383ffff */
[----:B------:R-:W2:Y:S01]  /*3af0*/  S2UR UR4, SR_CgaCtaId ;  /* 0x00000000000479c3 */ /* 0x000ea20000008800 */
[----:B------:R-:W-:Y:S01]  /*3b00*/  ELECT P0, URZ, PT ;  /* 0x0000000000ff782f */ /* 0x000fe20003800000 */
[----:B------:R-:W-:Y:S01]  /*3b10*/  IMAD.MOV.U32 R0, RZ, RZ, 0x1 ;  /* 0x00000001ff007424 */ /* 0x000fe200078e00ff */
[----:B------:R-:W-:Y:S01]  /*3b20*/  UIADD3 UR5, UPT, UPT, UR5, 0x110, URZ ;  /* 0x0000011005057890 */ /* 0x000fe2000fffe0ff */
[----:B------:R-:W-:Y:S01]  /*3b30*/  SHF.L.U32 R3, R11, 0x1f, RZ ;  /* 0x0000001f0b037819 */ /* 0x000fe200000006ff */
[----:B------:R-:W-:-:S03]  /*3b40*/  UMOV UR6, 0x40 ;  /* 0x0000004000067882 */ /* 0x000fc60000000000 */
[----:B------:R-:W-:Y:S01]  /*3b50*/  UVIRTCOUNT.DEALLOC.SMPOOL 0x80 ;  /* 0x000000800000784c */ /* 0x000fe20000000000 */
[----:B--2---:R-:W-:Y:S02]  /*3b60*/  ULEA UR4, UR4, UR6, 0x18 ;  /* 0x0000000604047291 */ /* 0x004fe4000f8ec0ff */
[----:B------:R-:W-:-:S07]  /*3b70*/  ULEA UR6, UR15, UR5, 0x3 ;  /* 0x000000050f067291 */ /* 0x000fce000f8e18ff */
[----:B------:R2:W-:Y:S02]  /*3b80*/  @P0 STS.U8 [UR4+0x1c], R0 ;  /* 0x00001c00ff000988 */ /* 0x0005e40008000004 */
[----:B------:R-:W4:Y:S02]  /*3b90*/  SYNCS.PHASECHK.TRANS64.TRYWAIT P0, [UR6], R3 ;  /* 0x00000003ff0075a7 */ /* 0x000f240008001106 */
[----:B--2-4-:R-:W-:Y:S05]  /*3ba0*/  @!P0 BRA `(.L_x_68) ;  /* 0x0000005000808947 */ /* 0x014fea0003800000 */
.L_x_167:
[----:B-1----:R-:W-:-:S04]  /*3bb0*/  UIADD3 UR7, UPT, UPT, UR15, 0x1, URZ ;  /* 0x000000010f077890 */ /* 0x002fc8000fffe0ff */
[----:B------:R-:W-:-:S04]  /*3bc0*/  UISETP.NE.AND UP0, UPT, UR7, 0x4, UPT ;  /* 0x000000040700788c */ /* 0x000fc8000bf05270 */
[----:B------:R-:W-:Y:S02]  /*3bd0*/  USEL UR8, URZ, 0x1, UP0 ;  /* 0x00000001ff087887 */ /* 0x000fe40008000000 */
[----:B------:R-:W-:-:S04]  /*3be0*/  USEL UR7, UR7, URZ, UP0 ;  /* 0x000000ff07077287 */ /* 0x000fc80008000000 */
[----:B------:R-:W-:Y:S01]  /*3bf0*/  ULEA UR6, UR7, UR5, 0x3 ;  /* 0x0000000507067291 */ /* 0x000fe2000f8e18ff */
[----:B------:R-:W-:-:S04]  /*3c00*/  LOP3.LUT R2, R11, UR8, RZ, 0x3c, !PT ;  /* 0x000000080b027c12 */ /* 0x000fc8000f8e3cff */
[----:B--2---:R-:W-:-:S04]  /*3c10*/  SHF.L.U32 R3, R2, 0x1f, RZ ;  /* 0x0000001f02037819 */ /* 0x004fc800000006ff */
[----:B------:R-:W1:Y:S02]  /*3c20*/  SYNCS.PHASECHK.TRANS64.TRYWAIT P0, [UR6], R3 ;  /* 0x00000003ff0075a7 */ /* 0x000e640008001106 */
[----:B-1----:R-:W-:Y:S05]  /*3c30*/  @!P0 BRA `(.L_x_69) ;  /* 0x0000005000748947 */ /* 0x002fea0003800000 */
.L_x_169:
        /* <DEDUP_REMOVED lines=9> */
.L_x_171:
[----:B------:R-:W-:-:S04]  /*3cd0*/  UIADD3 UR7, UPT, UPT, UR7, 0x1, URZ ;  /* 0x0000000107077890 */ /* 0x000fc8000fffe0ff */
[----:B------:R-:W-:-:S04]  /*3ce0*/  UISETP.NE.AND UP0, UPT, UR7, 0x4, UPT ;  /* 0x000000040700788c */ /* 0x000fc8000bf05270 */
[----:B------:R-:W-:Y:S02]  /*3cf0*/  USEL UR6, URZ, 0x1, UP0 ;  /* 0x00000001ff067887 */ /* 0x000fe40008000000 */
[----:B------:R-:W-:-:S04]  /*3d00*/  USEL UR7, UR7, URZ, UP0 ;  /* 0x000000ff07077287 */ /* 0x000fc80008000000 */
[----:B------:R-:W-:Y:S01]  /*3d10*/  ULEA UR7, UR7, UR5, 0x3 ;  /* 0x0000000507077291 */ /* 0x000fe2000f8e18ff */
[----:B-1----:R-:W-:-:S04]  /*3d20*/  LOP3.LUT R3, R2, UR6, RZ, 0x3c, !PT ;  /* 0x0000000602037c12 */ /* 0x002fc8000f8e3cff */
[----:B------:R-:W-:-:S04]  /*3d30*/  SHF.L.U32 R3, R3, 0x1f, RZ ;  /* 0x0000001f03037819 */ /* 0x000fc800000006ff */
[----:B------:R-:W1:Y:S02]  /*3d40*/  SYNCS.PHASECHK.TRANS64.TRYWAIT P0, [UR7], R3 ;  /* 0x00000003ff0075a7 */ /* 0x000e640008001107 */
[----:B-1----:R-:W-:Y:S05]  /*3d50*/  @!P0 BRA `(.L_x_71) ;  /* 0x00000050005c8947 */ /* 0x002fea0003800000 */
.L_x_173:
[----:B------:R-:W-:Y:S01]  /*3d60*/  NOP ;  /* 0x0000000000007918 */ /* 0x000fe20000000000 */
[----:B-1----:R-:W1:Y:S01]  /*3d70*/  LDS R0, [UR4+0x14] ;  /* 0x00001404ff007984 */ /* 0x002e620008000800 */
[----:B------:R-:W-:Y:S01]  /*3d80*/  ULOP3.LUT UR6, UR16, 0xffff, URZ, 0xc0, !UPT ;  /* 0x0000ffff10067892 */ /* 0x000fe2000f8ec0ff */
[----:B------:R-:W-:Y:S01]  /*3d90*/  UMOV UR8, 0xffff ;  /* 0x0000ffff00087882 */ /* 0x000fe20000000000 */
[----:B------:R-:W-:Y:S02]  /*3da0*/  UMOV UR5, 0x1 ;  /* 0x0000000100057882 */ /* 0x000fe40000000000 */
[----:B------:R-:W-:-:S04]  /*3db0*/  USHF.R.U32.HI UR6, URZ, 0x5, UR6 ;  /* 0x00000005ff067899 */ /* 0x000fc80008011606 */
[----:B------:R-:W-:Y:S02]  /*3dc0*/  USHF.L.U32 UR8, UR8, UR6, URZ ;  /* 0x0000000608087299 */ /* 0x000fe400080006ff */
[----:B------:R-:W-:-:S04]  /*3dd0*/  USHF.L.U32 UR5, UR5, UR6, URZ ;  /* 0x0000000605057299 */ /* 0x000fc800080006ff */
[----:B-1----:R-:W-:-:S04]  /*3de0*/  LOP3.LUT R0, R0, UR8, RZ, 0xc0, !PT ;  /* 0x0000000800007c12 */ /* 0x002fc8000f8ec0ff */
[----:B------:R-:W-:-:S13]  /*3df0*/  ISETP.NE.AND P0, PT, R0, UR8, PT ;  /* 0x0000000800007c0c */ /* 0x000fda000bf05270 */
[----:B------:R-:W-:Y:S05]  /*3e00*/  @P0 BRA `(.L_x_72) ;  /* 0x0000000000580947 */ /* 0x000fea0003800000 */
[----:B------:R-:W1:Y:S02]  /*3e10*/  LDS R0, [UR4+0x18] ;  /* 0x00001804ff007984 */ /* 0x000e640008000800 */
[----:B-1----:R-:W-:-:S04]  /*3e20*/  LOP3.LUT R0, R0, UR5, RZ, 0xc0, !PT ;  /* 0x0000000500007c12 */ /* 0x002fc8000f8ec0ff */
[----:B------:R-:W-:-:S13]  /*3e30*/  ISETP.NE.AND P0, PT, R0, UR5, PT ;  /* 0x0000000500007c0c */ /* 0x000fda000bf05270 */
[----:B------:R-:W-:Y:S05]  /*3e40*/  @P0 BRA `(.L_x_73) ;  /* 0x00000000003c0947 */ /* 0x000fea0003800000 */
[----:B------:R-:W1:Y:S01]  /*3e50*/  S2R R2, SR_LANEID ;  /* 0x0000000000027919 */ /* 0x000e620000000000 */
[----:B------:R-:W-:Y:S01]  /*3e60*/  ULOP3.LUT UR8, URZ, UR8, URZ, 0x33, !UPT ;  /* 0x00000008ff087292 */ /* 0x000fe2000f8e33ff */
[----:B------:R-:W-:Y:S01]  /*3e70*/  LOP3.LUT R4, RZ, UR5, RZ, 0x33, !PT ;  /* 0x00000005ff047c12 */ /* 0x000fe2000f8e33ff */
[----:B------:R-:W-:Y:S02]  /*3e80*/  VOTEU.ANY UR7, UPT, PT ;  /* 0x0000000000077886 */ /* 0x000fe400038e0100 */
[----:B------:R-:W-:Y:S01]  /*3e90*/  UFLO.U32 UR7, UR7 ;  /* 0x00000007000772bd */ /* 0x000fe200080e0000 */
[----:B------:R-:W2:Y:S01]  /*3ea0*/  REDUX UR5, R4 ;  /* 0x00000000040573c4 */ /* 0x000ea20000000000 */
[----:B------:R-:W-:-:S06]  /*3eb0*/  IMAD.U32 R0, RZ, RZ, UR8 ;  /* 0x00000008ff007e24 */ /* 0x000fcc000f8e00ff */
[----:B------:R4:W-:Y:S01]  /*3ec0*/  UTCATOMSWS.AND URZ, UR8 ;  /* 0x0000000800ff79e3 */ /* 0x0009e20008000000 */
[----:B------:R-:W3:Y:S01]  /*3ed0*/  REDUX UR6, R0 ;  /* 0x00000000000673c4 */ /* 0x000ee20000000000 */
[----:B-1----:R-:W-:Y:S01]  /*3ee0*/  ISETP.EQ.U32.AND P0, PT, R2, UR7, PT ;  /* 0x0000000702007c0c */ /* 0x002fe2000bf02070 */
[----:B--2---:R-:W-:Y:S01]  /*3ef0*/  IMAD.U32 R2, RZ, RZ, UR5 ;  /* 0x00000005ff027e24 */ /* 0x004fe2000f8e00ff */
[----:B---3--:R-:W-:-:S11]  /*3f00*/  MOV R3, UR6 ;  /* 0x0000000600037c02 */ /* 0x008fd60008000f00 */
[----:B------:R4:W-:Y:S04]  /*3f10*/  @P0 ATOMS.AND RZ, [UR4+0x14], R3 ;  /* 0x00001403ffff098c */ /* 0x0009e8000a800004 */
[----:B------:R4:W-:Y:S01]  /*3f20*/  @P0 ATOMS.AND RZ, [UR4+0x18], R2 ;  /* 0x00001802ffff098c */ /* 0x0009e2000a800004 */
[----:B------:R-:W-:Y:S05]  /*3f30*/  BRA `(.L_x_74) ;  /* 0x0000000000147947 */ /* 0x000fea0003800000 */
.L_x_73:
[----:B------:R-:W-:Y:S02]  /*3f40*/  MOV R2, 0x3f60 ;  /* 0x00003f6000027802 */ /* 0x000fe40000000f00 */
[----:B---3-5:R-:W-:Y:S05]  /*3f50*/  CALL.REL.NOINC `($__internal_0_$__cuda_sm10x_tcgen05_guardrail_trap_col_being_dealloced_not_returned_by_alloc) ;  /* 0x0000005400447944 */ /* 0x028fea0003c00000 */
[----:B------:R-:W-:Y:S05]  /*3f60*/  BRA `(.L_x_74) ;  /* 0x0000000000087947 */ /* 0x000fea0003800000 */
.L_x_72:
[----:B------:R-:W-:Y:S02]  /*3f70*/  MOV R2, 0x3f90 ;  /* 0x00003f9000027802 */ /* 0x000fe40000000f00 */
[----:B---3-5:R-:W-:Y:S05]  /*3f80*/  CALL.REL.NOINC `($__internal_2_$__cuda_sm10x_tcgen05_guardrail_trap_unallocated_columns_being_dealloced) ;  /* 0x0000005400507944 */ /* 0x028fea0003c00000 */
.L_x_74:
[----:B------:R-:W-:Y:S01]  /*3f90*/  NOP ;  /* 0x0000000000007918 */ /* 0x000fe20000000000 */
[----:B----4-:R-:W-:Y:S05]  /*3fa0*/  EXIT ;  /* 0x000000000000794d */ /* 0x010fea0003800000 */
.L_x_56:
[----:B------:R-:W-:-:S09]  /*3fb0*/  UISETP.NE.OR UP2, UPT, UR8, 0x3, !UP2 ;  /* 0x000000030800788c */ /* 0x000fd2000d745670 */
[----:B------:R-:W-:Y:S05]  /*3fc0*/  BRA.U UP2, `(.L_x_75) ;  /* 0x0000001102187547 */ /* 0x000fea000b800000 */
[----:B------:R-:W1:Y:S01]  /*3fd0*/  LDC R0, c[0x0][0xb30] ;  /* 0x0002cc00ff007b82 */ /* 0x000e620000000800 */
[----:B------:R-:W2:Y:S01]  /*3fe0*/  LDCU.64 UR8, c[0x0][0x888] ;  /* 0x00011100ff0877ac */ /* 0x000ea20008000a00 */
[----:B------:R-:W-:Y:S02]  /*3ff0*/  HFMA2 R25, -RZ, RZ, 0, 0 ;  /* 0x00000000ff197431 */ /* 0x000fe400000001ff */
[----:B-----5:R-:W-:Y:S01]  /*4000*/  IMAD.MOV.U32 R32, RZ, RZ, 0x1 ;  /* 0x00000001ff207424 */ /* 0x020fe200078e00ff */
[----:B------:R-:W-:Y:S01]  /*4010*/  MOV R23, 0x2000 ;  /* 0x0000200000177802 */ /* 0x000fe20000000f00 */
[----:B------:R-:W4:Y:S01]  /*4020*/  LDCU.64 UR4, c[0x0][0x890] ;  /* 0x00011200ff0477ac */ /* 0x000f220008000a00 */
[----:B------:R-:W-:Y:S01]  /*4030*/  IMAD.MOV.U32 R27, RZ, RZ, RZ ;  /* 0x000000ffff1b7224 */ /* 0x000fe200078e00ff */
[----:B------:R-:W3:Y:S01]  /*4040*/  LDC R19, c[0x0][0x370] ;  /* 0x0000dc00ff137b82 */ /* 0x000ee20000000800 */
[----:B------:R-:W-:Y:S01]  /*4050*/  UMOV UR7, 0x400 ;  /* 0x0000040000077882 */ /* 0x000fe20000000000 */
[----:B------:R-:W-:-:S02]  /*4060*/  UPLOP3.LUT UP1, UPT, UPT, UPT, UPT, 0x40, 0x4 ;  /* 0x000000000004789c */ /* 0x000fc40003f2e870 */
[----:B------:R-:W-:-:S04]  /*4070*/  ULEA UR7, UR37, UR7, 0x18 ;  /* 0x0000000725077291 */ /* 0x000fc8000f8ec0ff */
[----:B------:R-:W3:Y:S01]  /*4080*/  LDC R2, c[0x0][0xb0c] ;  /* 0x0002c300ff027b82 */ /* 0x000ee20000000800 */
[----:B------:R-:W-:Y:S02]  /*4090*/  UIADD3 UR13, UPT, UPT, UR7, 0x98, URZ ;  /* 0x00000098070d7890 */ /* 0x000fe4000fffe0ff */
[----:B--2---:R-:W-:Y:S02]  /*40a0*/  UISETP.NE.U32.AND UP2, UPT, UR8, URZ, UPT ;  /* 0x000000ff0800728c */ /* 0x004fe4000bf45070 */
[----:B------:R-:W-:Y:S02]  /*40b0*/  UIADD3 UR33, UPT, UPT, UR7, 0x80, URZ ;  /* 0x0000008007217890 */ /* 0x000fe4000fffe0ff */
[----:B----4-:R-:W-:Y:S01]  /*40c0*/  UISETP.NE.U32.AND UP3, UPT, UR4, URZ, UPT ;  /* 0x000000ff0400728c */ /* 0x010fe2000bf65070 */
[----:B------:R-:W2:Y:S01]  /*40d0*/  LDC R18, c[0x0][0xb20] ;  /* 0x0002c800ff127b82 */ /* 0x000ea20000000800 */
[----:B-1----:R-:W-:Y:S01]  /*40e0*/  ISETP.NE.AND P1, PT, R0, 0x1, PT ;  /* 0x000000010000780c */ /* 0x002fe20003f25270 */
[----:B------:R-:W-:-:S02]  /*40f0*/  UISETP.NE.AND.EX UP2, UPT, UR9, URZ, UPT, UP2 ;  /* 0x000000ff0900728c */ /* 0x000fc4000bf45320 */
[----:B------:R-:W-:Y:S02]  /*4100*/  UIADD3 UR25, UPT, UPT, UR7, 0x88, URZ ;  /* 0x0000008807197890 */ /* 0x000fe4000fffe0ff */
[----:B------:R-:W-:Y:S02]  /*4110*/  UIADD3 UR17, UPT, UPT, UR7, 0x90, URZ ;  /* 0x0000009007117890 */ /* 0x000fe4000fffe0ff */
[----:B------:R-:W1:Y:S01]  /*4120*/  LDC.64 R36, c[0x0][0x348] ;  /* 0x0000d200ff247b82 */ /* 0x000e620000000a00 */
[----:B------:R-:W-:Y:S02]  /*4130*/  UPRMT UR13, UR37, 0x654, UR13 ;  /* 0x00000654250d7896 */ /* 0x000fe4000800000d */
[----:B------:R-:W-:-:S05]  /*4140*/  UISETP.NE.AND.EX UP3, UPT, UR5, URZ, UPT, UP3 ;  /* 0x000000ff0500728c */ /* 0x000fca000bf65330 */
[----:B------:R-:W4:Y:S08]  /*4150*/  LDC.64 R16, c[0x0][0xb10] ;  /* 0x0002c400ff107b82 */ /* 0x000f300000000a00 */
[----:B------:R-:W1:Y:S08]  /*4160*/  LDC.64 R6, c[0x0][0xb18] ;  /* 0x0002c600ff067b82 */ /* 0x000e700000000a00 */
[----:B------:R-:W1:Y:S08]  /*4170*/  LDC.64 R4, c[0x0][0xb28] ;  /* 0x0002ca00ff047b82 */ /* 0x000e700000000a00 */
[----:B--23--:R-:W1:Y:S02]  /*4180*/  LDC R22, c[0x0][0x374] ;  /* 0x0000dd00ff167b82 */ /* 0x00ce640000000800 */
.L_x_86:
[----:B------:R-:W-:Y:S02]  /*4190*/  LEA R0, R27, UR7, 0x3 ;  /* 0x000000071b007c11 */ /* 0x000fe4000f8e18ff */
[----:B------:R-:W-:Y:S02]  /*41a0*/  SHF.L.U32 R3, R25, 0x1f, RZ ;  /* 0x0000001f19037819 */ /* 0x000fe400000006ff */
[----:B------:R-:W-:Y:S02]  /*41b0*/  LEA R28, R27, UR7, 0x4 ;  /* 0x000000071b1c7c11 */ /* 0x000fe4000f8e20ff */
[----:B--2---:R-:W2:Y:S02]  /*41c0*/  SYNCS.PHASECHK.TRANS64.TRYWAIT P0, [R0+URZ+0xd0], R3 ;  /* 0x0000d003000075a7 */ /* 0x004ea400080011ff */
[----:B--2---:R-:W-:Y:S05]  /*41d0*/  @!P0 BRA `(.L_x_76) ;  /* 0x0000004c00548947 */ /* 0x004fea0003800000 */
.L_x_174:
[----:B------:R-:W-:Y:S01]  /*41e0*/  ISETP.GE.AND P0, PT, R26, 0x1, PT ;  /* 0x000000011a00780c */ /* 0x000fe20003f06270 */
[----:B------:R-:W3:Y:S01]  /*41f0*/  LDS.128 R28, [R28+0x160] ;  /* 0x000160001c1c7984 */ /* 0x000ee20000000c00 */
[----:B--2---:R-:W-:Y:S01]  /*4200*/  VIADD R0, R0, 0xe0 ;  /* 0x000000e000007836 */ /* 0x004fe20000000000 */
[----:B------:R-:W-:Y:S01]  /*4210*/  @!PT LDS RZ, [RZ] ;  /* 0x00000000fffff984 */ /* 0x000fe20000000800 */
[----:B------:R-:W-:Y:S01]  /*4220*/  @!PT LDS RZ, [RZ] ;  /* 0x00000000fffff984 */ /* 0x000fe20000000800 */
[----:B------:R-:W-:Y:S01]  /*4230*/  @!PT LDS RZ, [RZ] ;  /* 0x00000000fffff984 */ /* 0x000fe20000000800 */
[----:B------:R-:W-:Y:S01]  /*4240*/  @!PT LDS RZ, [RZ] ;  /* 0x00000000fffff984 */ /* 0x000fe20000000800 */
[----:B------:R2:W-:Y:S06]  /*4250*/  MEMBAR.ALL.CTA ;  /* 0x0000000000007992 */ /* 0x0005ec0000008000 */
[----:B--2---:R-:W2:Y:S01]  /*4260*/  FENCE.VIEW.ASYNC.S ;  /* 0x00000000000073c6 */ /* 0x004ea20000000000 */
[----:B------:R-:W-:Y:S04]  /*4270*/  PRMT R0, RZ, 0x654, R0 ;  /* 0x00000654ff007816 */ /* 0x000fe80000000000 */
[----:B--2---:R2:W-:Y:S01]  /*4280*/  SYNCS.ARRIVE.TRANS64.RED.A1T0 RZ, [R0+URZ], RZ ;  /* 0x000000ff00ff79a7 */ /* 0x0045e200081004ff */
[----:B---3--:R-:W-:Y:S11]  /*4290*/  LOP3.LUT P3, RZ, R30, 0x1, RZ, 0xc0, !PT ;  /* 0x000000011eff7812 */ /* 0x008ff6000786c0ff */
[----:B------:R-:W-:Y:S02]  /*42a0*/  @!UPT UIADD3 URZ, UPT, UPT, URZ, URZ, URZ ;  /* 0x000000fffffff290 */ /* 0x000fe4000fffe0ff */
[----:B------:R-:W-:Y:S02]  /*42b0*/  @P3 MOV R13, R28 ;  /* 0x0000001c000d3202 */ /* 0x000fe40000000f00 */
[----:B------:R-:W-:Y:S01]  /*42c0*/  @P3 LOP3.LUT R8, R29, 0xffff, RZ, 0xc0, !PT ;  /* 0x0000ffff1d083812 */ /* 0x000fe200078ec0ff */
[----:B--2---:R-:W-:Y:S06]  /*42d0*/  @!P0 BRA `(.L_x_77) ;  /* 0x0000000000a48947 */ /* 0x004fec0003800000 */
[----:B-1----:R-:W-:Y:S01]  /*42e0*/  IMAD.HI.U32 R33, R22, R7, RZ ;  /* 0x0000000716217227 */ /* 0x002fe200078e00ff */
[----:B------:R-:W-:Y:S02]  /*42f0*/  ISETP.NE.AND P0, PT, R6, 0x1, PT ;  /* 0x000000010600780c */ /* 0x000fe40003f05270 */
[----:B------:R-:W-:Y:S01]  /*4300*/  ISETP.NE.AND P2, PT, R26, 0x1, PT ;  /* 0x000000011a00780c */ /* 0x000fe20003f45270 */
[----:B----4-:R-:W-:Y:S01]  /*4310*/  IMAD.HI.U32 R34, R19, R16, RZ ;  /* 0x0000001013227227 */ /* 0x010fe200078e00ff */
[----:B------:R-:W-:Y:S02]  /*4320*/  SHF.R.U32.HI R33, RZ, R18, R33 ;  /* 0x00000012ff217219 */ /* 0x000fe40000011621 */
[----:B------:R-:W-:Y:S01]  /*4330*/  ISETP.NE.AND P4, PT, R2, 0x1, PT ;  /* 0x000000010200780c */ /* 0x000fe20003f85270 */
[----:B------:R-:W-:Y:S01]  /*4340*/  IMAD.HI.U32 R38, R13, R16, RZ ;  /* 0x000000100d267227 */ /* 0x000fe200078e00ff */
[----:B------:R-:W-:Y:S02]  /*4350*/  SHF.R.U32.HI R34, RZ, R17, R34 ;  /* 0x00000011ff227219 */ /* 0x000fe40000011622 */
[----:B------:R-:W-:Y:S01]  /*4360*/  SEL R3, R22, R33, !P0 ;  /* 0x0000002116037207 */ /* 0x000fe20004000000 */
[C---:B------:R-:W-:Y:S01]  /*4370*/  IMAD.HI.U32 R33, R8.reuse, R7, RZ ;  /* 0x0000000708217227 */ /* 0x040fe200078e00ff */
[----:B------:R-:W-:Y:S02]  /*4380*/  SEL R11, R19, R34, !P4 ;  /* 0x00000022130b7207 */ /* 0x000fe40006000000 */
[----:B------:R-:W-:Y:S01]  /*4390*/  SHF.R.U32.HI R38, RZ, R17, R38 ;  /* 0x00000011ff267219 */ /* 0x000fe20000011626 */
[----:B------:R-:W-:Y:S01]  /*43a0*/  IMAD.HI.U32 R40, R3, R4, RZ ;  /* 0x0000000403287227 */ /* 0x000fe200078e00ff */
[----:B------:R-:W-:Y:S03]  /*43b0*/  SHF.R.U32.HI R33, RZ, R18, R33 ;  /* 0x00000012ff217219 */ /* 0x000fe60000011621 */
[----:B------:R-:W-:Y:S01]  /*43c0*/  IMAD.HI.U32 R34, R11, R4, RZ ;  /* 0x000000040b227227 */ /* 0x000fe200078e00ff */
[----:B------:R-:W-:Y:S02]  /*43d0*/  @P2 SHF.R.U32.HI R3, RZ, R5, R40 ;  /* 0x00000005ff032219 */ /* 0x000fe40000011628 */
[----:B------:R-:W-:Y:S02]  /*43e0*/  SEL R9, R8, R33, !P0 ;  /* 0x0000002108097207 */ /* 0x000fe40004000000 */
[----:B------:R-:W-:Y:S01]  /*43f0*/  @P2 SHF.R.U32.HI R11, RZ, R5, R34 ;  /* 0x00000005ff0b2219 */ /* 0x000fe20000011622 */
[C---:B------:R-:W-:Y:S01]  /*4400*/  IMAD R10, R26.reuse, R3, RZ ;  /* 0x000000031a0a7224 */ /* 0x040fe200078e02ff */
[----:B------:R-:W-:Y:S01]  /*4410*/  SEL R3, R13, R38, !P4 ;  /* 0x000000260d037207 */ /* 0x000fe20006000000 */
[C---:B------:R-:W-:Y:S03]  /*4420*/  IMAD.HI.U32 R14, R9.reuse, R4, RZ ;  /* 0x00000004090e7227 */ /* 0x040fe600078e00ff */
[----:B------:R-:W-:Y:S01]  /*4430*/  ISETP.GE.AND P0, PT, R9, R10, PT ;  /* 0x0000000a0900720c */ /* 0x000fe20003f06270 */
[C---:B------:R-:W-:Y:S01]  /*4440*/  IMAD R12, R26.reuse, R11, RZ ;  /* 0x0000000b1a0c7224 */ /* 0x040fe200078e02ff */
[-C--:B------:R-:W-:Y:S04]  /*4450*/  SHF.R.U32.HI R14, RZ, R5.reuse, R14 ;  /* 0x00000005ff0e7219 */ /* 0x080fe8000001160e */
[----:B------:R-:W-:Y:S02]  /*4460*/  ISETP.GE.OR P0, PT, R3, R12, P0 ;  /* 0x0000000c0300720c */ /* 0x000fe40000706670 */
[----:B------:R-:W-:Y:S05]  /*4470*/  SEL R15, R9, R14, !P2 ;  /* 0x0000000e090f7207 */ /* 0x000fea0005000000 */
[----:B------:R-:W-:Y:S04]  /*4480*/  IMAD.MOV R14, RZ, RZ, -R15 ;  /* 0x000000ffff0e7224 */ /* 0x000fe800078e0a0f */
[----:B------:R-:W-:Y:S02]  /*4490*/  IMAD R14, R26, R14, R9 ;  /* 0x0000000e1a0e7224 */ /* 0x000fe400078e0209 */
[C---:B------:R-:W-:Y:S05]  /*44a0*/  @!P0 IMAD.HI.U32 R10, R3.reuse, R4, RZ ;  /* 0x00000004030a8227 */ /* 0x040fea00078e00ff */
[----:B------:R-:W-:Y:S04]  /*44b0*/  @!P0 SHF.R.U32.HI R10, RZ, R5, R10 ;  /* 0x00000005ff0a8219 */ /* 0x000fe8000001160a */
[----:B------:R-:W-:Y:S01]  /*44c0*/  @!P0 SEL R0, R3, R10, !P2 ;  /* 0x0000000a03008207 */ /* 0x000fe20005000000 */
[----:B------:R-:W-:Y:S03]  /*44d0*/  IMAD.MOV R10, RZ, RZ, -R3 ;  /* 0x000000ffff0a7224 */ /* 0x000fe600078e0a03 */
[----:B------:R-:W-:Y:S01]  /*44e0*/  @!P0 IADD3 R15, PT, PT, R15, -R0, RZ ;  /* 0x800000000f0f8210 */ /* 0x000fe20007ffe0ff */
[----:B------:R-:W-:Y:S01]  /*44f0*/  @!P0 IMAD R0, R11, R14, R0 ;  /* 0x0000000e0b008224 */ /* 0x000fe200078e0200 */
[----:B------:R-:W-:Y:S01]  /*4500*/  IADD3 R11, PT, PT, -R9, RZ, RZ ;  /* 0x000000ff090b7210 */ /* 0x000fe20007ffe1ff */
[----:B------:R-:W-:Y:S02]  /*4510*/  IMAD R13, R2, R10, R13 ;  /* 0x0000000a020d7224 */ /* 0x000fe400078e020d */
[----:B------:R-:W-:Y:S02]  /*4520*/  @!P0 IMAD R9, R15, R26, R3 ;  /* 0x0000001a0f098224 */ /* 0x000fe400078e0203 */
[----:B------:R-:W-:Y:S02]  /*4530*/  @!P0 IMAD.MOV.U32 R3, RZ, RZ, R0 ;  /* 0x000000ffff038224 */ /* 0x000fe400078e0000 */
[----:B------:R-:W-:Y:S02]  /*4540*/  IMAD R8, R6, R11, R8 ;  /* 0x0000000b06087224 */ /* 0x000fe400078e0208 */
[----:B------:R-:W-:Y:S02]  /*4550*/  IMAD R13, R3, R2, R13 ;  /* 0x00000002030d7224 */ /* 0x000fe400078e020d */
[----:B------:R-:W-:Y:S02]  /*4560*/  IMAD R8, R9, R6, R8 ;  /* 0x0000000609087224 */ /* 0x000fe400078e0208 */
.L_x_77:
[----:B------:R-:W-:Y:S05]  /*4570*/  BRA.U UP1, `(.L_x_78) ;  /* 0x0000000101107547 */ /* 0x000fea000b800000 */
[----:B------:R-:W-:Y:S04]  /*4580*/  MOV R0, UR6 ;  /* 0x0000000600007c02 */ /* 0x000fe80008000f00 */
[----:B------:R-:W-:Y:S04]  /*4590*/  SHF.L.U32 R3, R0, 0x1f, RZ ;  /* 0x0000001f00037819 */ /* 0x000fe800000006ff */
[----:B------:R-:W2:Y:S02]  /*45a0*/  SYNCS.PHASECHK.TRANS64.TRYWAIT P0, [UR7+0xc8], R3 ;  /* 0x0000c803ff0075a7 */ /* 0x000ea40008001107 */
[----:B--2---:R-:W-:Y:S05]  /*45b0*/  @!P0 BRA `(.L_x_79) ;  /* 0x0000004800708947 */ /* 0x004fea0003800000 */
.L_x_78:
[----:B------:R-:W-:Y:S02]  /*45c0*/  R2UR UR35, R21 ;  /* 0x00000000152372ca */ /* 0x000fe400000e0000 */
[----:B------:R-:W-:Y:S02]  /*45d0*/  R2UR UR34, R20 ;  /* 0x00000000142272ca */ /* 0x000fe400000e0000 */
[----:B------:R-:W-:Y:S02]  /*45e0*/  ISETP.NE.U32.AND P2, PT, RZ, UR4, PT ;  /* 0x00000004ff007c0c */ /* 0x000fe4000bf45070 */
[----:B------:R-:W-:Y:S02]  /*45f0*/  SHF.L.U32 R12, R32, 0x1f, RZ ;  /* 0x0000001f200c7819 */ /* 0x000fe400000006ff */
[----:B------:R-:W-:Y:S05]  /*4600*/  ISETP.NE.AND.EX P2, PT, RZ, UR5, PT, P2 ;  /* 0x00000005ff007c0c */ /* 0x000fea000bf45320 */
[----:B------:R-:W-:Y:S02]  /*4610*/  USHF.L.U32 UR35, UR35, 0x7, URZ ;  /* 0x0000000723237899 */ /* 0x000fe400080006ff */
[----:B------:R-:W-:Y:S01]  /*4620*/  USHF.L.U32 UR34, UR34, 0x6, URZ ;  /* 0x0000000622227899 */ /* 0x000fe200080006ff */
[----:B------:R-:W-:Y:S11]  /*4630*/  BRA.U !UP3, `(.L_x_80) ;  /* 0x000000010b347547 */ /* 0x000ff6000b800000 */
[----:B------:R-:W-:Y:S01]  /*4640*/  UPLOP3.LUT UP0, UPT, UPT, UPT, UP2, 0x80, 0x8 ;  /* 0x000000000008789c */ /* 0x000fe20003f0f020 */
[----:B--2---:R-:W-:Y:S02]  /*4650*/  HFMA2 R0, -RZ, RZ, 0, 5.9604644775390625e-08 ;  /* 0x00000001ff007431 */ /* 0x004fe400000001ff */
[----:B------:R-:W-:Y:S03]  /*4660*/  IMAD.MOV.U32 R67, RZ, RZ, 0x1 ;  /* 0x00000001ff437424 */ /* 0x000fe600078e00ff */
[----:B------:R-:W-:Y:S05]  /*4670*/  PLOP3.LUT P0, PT, PT, PT, UP0, 0x80, 0x8 ;  /* 0x000000000008781c */ /* 0x000fea0003f0f008 */
[----:B------:R-:W2:Y:S01]  /*4680*/  @UP0 LDCU.64 UR10, c[0x0][0x888] ;  /* 0x00011100ff0a07ac */ /* 0x000ea20008000a00 */
[----:B------:R-:W-:Y:S07]  /*4690*/  @UP0 UIMAD UR8, UR52, UR4, URZ ;  /* 0x00000004340802a4 */ /* 0x000fee000f8e02ff */
[----:B------:R-:W-:Y:S01]  /*46a0*/  @!P0 PRMT R67, R0, 0x7610, R67 ;  /* 0x0000761000438816 */ /* 0x000fe20000000043 */
[----:B--2---:R-:W-:Y:S03]  /*46b0*/  @UP0 UIMAD.WIDE UR10, UR8, 0x4, UR10 ;  /* 0x00000004080a08a5 */ /* 0x004fe6000f8e020a */
[----:B------:R-:W2:Y:S03]  /*46c0*/  @!UP0 LDCU UR8, c[0x0][0x880] ;  /* 0x00011000ff0887ac */ /* 0x000ea60008000800 */
[----:B------:R-:W-:Y:S01]  /*46d0*/  IMAD.U32 R10, RZ, RZ, UR10 ;  /* 0x0000000aff0a7e24 */ /* 0x000fe2000f8e00ff */
[----:B------:R-:W-:Y:S05]  /*46e0*/  MOV R11, UR11 ;  /* 0x0000000b000b7c02 */ /* 0x000fea0008000f00 */
[----:B------:R3:W5:Y:S02]  /*46f0*/  @P0 LDG.E R35, desc[UR46][R10.64] ;  /* 0x0000002e0a230981 */ /* 0x000764000c1e1900 */
[----:B--23--:R-:W-:Y:S07]  /*4700*/  @!P0 IMAD.U32 R35, RZ, RZ, UR8 ;  /* 0x00000008ff238e24 */ /* 0x00cfee000f8e00ff */
.L_x_80:
[----:B-----5:R-:W-:Y:S01]  /*4710*/  @!P2 FSETP.EQ.AND P0, PT, R35, RZ, PT ;  /* 0x000000ff2300a20b */ /* 0x020fe20003f02000 */
[----:B------:R-:W-:Y:S01]  /*4720*/  @!UPT UIADD3 URZ, UPT, UPT, URZ, URZ, URZ ;  /* 0x000000fffffff290 */ /* 0x000fe2000fffe0ff */
[----:B------:R-:W-:Y:S11]  /*4730*/  @!P2 BRA `(.L_x_81) ;  /* 0x000000000014a947 */ /* 0x000ff60003800000 */
[----:B------:R-:W-:Y:S02]  /*4740*/  LOP3.LUT P2, RZ, R67, 0xff, RZ, 0xc0, !PT ;  /* 0x000000ff43ff7812 */ /* 0x000fe4000784c0ff */
[----:B------:R-:W-:Y:S04]  /*4750*/  PLOP3.LUT P0, PT, PT, PT, UP0, 0x80, 0x8 ;  /* 0x000000000008781c */ /* 0x000fe80003f0f008 */
[----:B------:R-:W-:Y:S07]  /*4760*/  PLOP3.LUT P0, PT, P0, PT, PT, 0x8, 0x80 ;  /* 0x000000000080781c */ /* 0x000fee000070e170 */
[----:B------:R-:W-:Y:S11]  /*4770*/  @P2 FSETP.EQ.AND P0, PT, R35, RZ, PT ;  /* 0x000000ff2300220b */ /* 0x000ff60003f02000 */
[----:B------:R-:W-:Y:S02]  /*4780*/  @!UPT UIADD3 URZ, UPT, UPT, URZ, URZ, URZ ;  /* 0x000000fffffff290 */ /* 0x000fe4000fffe0ff */
.L_x_81:
[----:B------:R-:W3:Y:S01]  /*4790*/  SYNCS.PHASECHK.TRANS64.TRYWAIT P2, [UR7+0xa0], R12 ;  /* 0x0000a00cff0075a7 */ /* 0x000ee20008041107 */
[----:B------:R-:W-:Y:S04]  /*47a0*/  ELECT P4, URZ, PT ;  /* 0x0000000000ff782f */ /* 0x000fe80003880000 */
[----:B------:R-:W-:Y:S11]  /*47b0*/  PLOP3.LUT P4, PT, P0, P4, PT, 0xf2, 0x2f ;  /* 0x00000000002f781c */ /* 0x000ff60000789e72 */
[----:B------:R-:W-:Y:S02]  /*47c0*/  @!UPT UIADD3 URZ, UPT, UPT, URZ, URZ, URZ ;  /* 0x000000fffffff290 */ /* 0x000fe4000fffe0ff */
[----:B-1----:R-:W-:Y:S05]  /*47d0*/  @!P4 IADD3 R9, P0, PT, R36, 0x580, RZ ;  /* 0x000005802409c810 */ /* 0x002fea0007f1e0ff */
[----:B--2---:R-:W-:Y:S01]  /*47e0*/  @!P4 IMAD.X R0, RZ, RZ, R37, P0 ;  /* 0x000000ffff00c224 */ /* 0x004fe200000e0625 */
[----:B---3--:R-:W-:Y:S07]  /*47f0*/  @!P2 BRA `(.L_x_82) ;  /* 0x0000004400f8a947 */ /* 0x008fee0003800000 */
.L_x_177:
[----:B------:R-:W-:Y:S01]  /*4800*/  @!P4 R2UR UR8, R0 ;  /* 0x000000000008c2ca */ /* 0x000fe200000e0000 */
[----:B------:R-:W-:Y:S01]  /*4810*/  VOTEU.ALL UP1, P4 ;  /* 0x0000000000ff7886 */ /* 0x000fe20002020000 */
[----:B------:R-:W-:Y:S01]  /*4820*/  @!P4 R2UR UR9, R9 ;  /* 0x000000000909c2ca */ /* 0x000fe200000e0000 */
[----:B------:R-:W-:Y:S01]  /*4830*/  @!P4 IMAD.MOV.U32 R0, RZ, RZ, 0x2000 ;  /* 0x00002000ff00c424 */ /* 0x000fe200078e00ff */
[----:B------:R-:W-:Y:S01]  /*4840*/  UMOV UR10, 0x0 ;  /* 0x00000000000a7882 */ /* 0x000fe20000000000 */
[----:B------:R-:W-:Y:S01]  /*4850*/  UMOV UR11, 0x10000000 ;  /* 0x10000000000b7882 */ /* 0x000fe20000000000 */
[----:B------:R-:W-:Y:S01]  /*4860*/  @!UP1 UIADD3 UR32, UPT, UPT, UR7, 0x200, URZ ;  /* 0x0000020007209890 */ /* 0x000fe2000fffe0ff */
[----:B------:R-:W-:Y:S01]  /*4870*/  @!P4 IADD3 R9, P0, PT, R36, 0x580, RZ ;  /* 0x000005802409c810 */ /* 0x000fe20007f1e0ff */
[----:B------:R-:W-:Y:S01]  /*4880*/  VOTEU.ALL UP1, P4 ;  /* 0x0000000000ff7886 */ /* 0x000fe20002020000 */
[----:B------:R-:W-:Y:S04]  /*4890*/  UMOV UR36, UR52 ;  /* 0x0000003400247c82 */ /* 0x000fe80008000000 */
[----:B------:R-:W-:Y:S01]  /*48a0*/  IMAD.U32 R11, RZ, RZ, UR8 ;  /* 0x00000008ff0b7e24 */ /* 0x000fe2000f8e00ff */
[----:B------:R-:W-:Y:S01]  /*48b0*/  UPRMT UR8, UR37, 0x654, UR33 ;  /* 0x0000065425087896 */ /* 0x000fe20008000021 */
[----:B------:R-:W-:Y:S03]  /*48c0*/  IMAD.U32 R10, RZ, RZ, UR9 ;  /* 0x00000009ff0a7e24 */ /* 0x000fe6000f8e00ff */
[----:B------:R-:W-:Y:S02]  /*48d0*/  @!P4 R2UR UR15, R11 ;  /* 0x000000000b0fc2ca */ /* 0x000fe400000e0000 */
[----:B------:R-:W-:Y:S11]  /*48e0*/  @!P4 R2UR UR14, R10 ;  /* 0x000000000a0ec2ca */ /* 0x000ff600000e0000 */
[----:B------:R-:W-:Y:S02]  /*48f0*/  @!UPT UIADD3 URZ, UPT, UPT, URZ, URZ, URZ ;  /* 0x000000fffffff290 */ /* 0x000fe4000fffe0ff */
[----:B------:R2:W-:Y:S01]  /*4900*/  @!UP1 UTMALDG.3D [UR32], [UR14], desc[UR10] ;  /* 0x00000a200e0095b4 */ /* 0x0005e20008011000 */
[----:B------:R3:W-:Y:S01]  /*4910*/  @!P4 SYNCS.ARRIVE.TRANS64.RED.A0TR RZ, [UR7+0x80], R0 ;  /* 0x00008000ffffc9a7 */ /* 0x0007e20008300407 */
[----:B------:R-:W-:Y:S01]  /*4920*/  SYNCS.ARRIVE.TRANS64.RED.A1T0 RZ, [UR8], RZ ;  /* 0x000000ffffff79a7 */ /* 0x000fe20008100408 */
[----:B---3--:R-:W-:Y:S01]  /*4930*/  @!P4 IMAD.X R0, RZ, RZ, R37, P0 ;  /* 0x000000ffff00c224 */ /* 0x008fe200000e0625 */
[----:B------:R-:W3:Y:S02]  /*4940*/  SYNCS.PHASECHK.TRANS64.TRYWAIT P2, [UR7+0xa8], R12 ;  /* 0x0000a80cff0075a7 */ /* 0x000ee40008041107 */
[----:B--23--:R-:W-:Y:S05]  /*4950*/  @!P2 BRA `(.L_x_83) ;  /* 0x0000004400b8a947 */ /* 0x00cfea0003800000 */
.L_x_179:
        /* <DEDUP_REMOVED lines=8> */
[----:B------:R-:W-:Y:S01]  /*49e0*/  @!UP1 UIADD3 UR24, UPT, UPT, UR7, 0x2200, URZ ;  /* 0x0000220007189890 */ /* 0x000fe2000fffe0ff */
[----:B------:R-:W-:Y:S01]  /*49f0*/  VOTEU.ALL UP1, P4 ;  /* 0x0000000000ff7886 */ /* 0x000fe20002020000 */
[----:B------:R-:W-:Y:S01]  /*4a00*/  UMOV UR27, UR35 ;  /* 0x00000023001b7c82 */ /* 0x000fe20008000000 */
[----:B------:R-:W-:Y:S02]  /*4a10*/  UMOV UR28, UR52 ;  /* 0x00000034001c7c82 */ /* 0x000fe40008000000 */
[----:B------:R-:W-:Y:S01]  /*4a20*/  IMAD.U32 R11, RZ, RZ, UR8 ;  /* 0x00000008ff0b7e24 */ /* 0x000fe2000f8e00ff */
[----:B------:R-:W-:Y:S01]  /*4a30*/  UPRMT UR8, UR37, 0x654, UR25 ;  /* 0x0000065425087896 */ /* 0x000fe20008000019 */
[----:B------:R-:W-:Y:S02]  /*4a40*/  IMAD.U32 R10, RZ, RZ, UR9 ;  /* 0x00000009ff0a7e24 */ /* 0x000fe4000f8e00ff */
[----:B------:R-:W-:Y:S01]  /*4a50*/  @!P4 IMAD.X R20, RZ, RZ, R37, P0 ;  /* 0x000000ffff14c224 */ /* 0x000fe200000e0625 */
[----:B------:R-:W-:Y:S02]  /*4a60*/  @!P4 R2UR UR15, R11 ;  /* 0x000000000b0fc2ca */ /* 0x000fe400000e0000 */
[----:B------:R-:W-:Y:S11]  /*4a70*/  @!P4 R2UR UR14, R10 ;  /* 0x000000000a0ec2ca */ /* 0x000ff600000e0000 */
[----:B------:R-:W-:Y:S02]  /*4a80*/  @!UPT UIADD3 URZ, UPT, UPT, URZ, URZ, URZ ;  /* 0x000000fffffff290 */ /* 0x000fe4000fffe0ff */
[----:B------:R2:W-:Y:S01]  /*4a90*/  @!UP1 UTMALDG.3D [UR24], [UR14], desc[UR10] ;  /* 0x00000a180e0095b4 */ /* 0x0005e20008011000 */
[----:B------:R2:W-:Y:S01]  /*4aa0*/  @!P4 SYNCS.ARRIVE.TRANS64.RED.A0TR RZ, [UR7+0x88], R0 ;  /* 0x00008800ffffc9a7 */ /* 0x0005e20008300407 */
[----:B------:R-:W-:Y:S01]  /*4ab0*/  SYNCS.ARRIVE.TRANS64.RED.A1T0 RZ, [UR8], RZ ;  /* 0x000000ffffff79a7 */ /* 0x000fe20008100408 */
[----:B------:R-:W3:Y:S02]  /*4ac0*/  SYNCS.PHASECHK.TRANS64.TRYWAIT P2, [UR7+0xb0], R12 ;  /* 0x0000b00cff0075a7 */ /* 0x000ee40008041107 */
[----:B--23--:R-:W-:Y:S05]  /*4ad0*/  @!P2 BRA `(.L_x_84) ;  /* 0x000000440070a947 */ /* 0x00cfea0003800000 */
.L_x_181:
[----:B------:R-:W2:Y:S01]  /*4ae0*/  LDC.64 R14, c[0x0][0xb10] ;  /* 0x0002c400ff0e7b82 */ /* 0x000ea20000000a00 */
[----:B------:R-:W-:Y:S01]  /*4af0*/  @!P4 R2UR UR8, R20 ;  /* 0x000000001408c2ca */ /* 0x000fe200000e0000 */
[----:B------:R-:W-:Y:S01]  /*4b00*/  VOTEU.ALL UP1, P4 ;  /* 0x0000000000ff7886 */ /* 0x000fe20002020000 */
[----:B------:R-:W-:Y:S01]  /*4b10*/  @!P4 R2UR UR9, R21 ;  /* 0x000000001509c2ca */ /* 0x000fe200000e0000 */
[----:B------:R-:W-:Y:S01]  /*4b20*/  UMOV UR10, 0x0 ;  /* 0x00000000000a7882 */ /* 0x000fe20000000000 */
[----:B------:R-:W-:Y:S03]  /*4b30*/  UMOV UR11, 0x10000000 ;  /* 0x10000000000b7882 */ /* 0x000fe60000000000 */
[----:B------:R-:W3:Y:S01]  /*4b40*/  LDC.64 R10, c[0x0][0xb18] ;  /* 0x0002c600ff0a7b82 */ /* 0x000ee20000000a00 */
[----:B------:R-:W-:Y:S01]  /*4b50*/  @!UP1 UIADD3 UR18, UPT, UPT, UR34, 0x20, URZ ;  /* 0x0000002022129890 */ /* 0x000fe2000fffe0ff */
[----:B------:R-:W-:Y:S01]  /*4b60*/  @P3 SHF.R.U32.HI R24, RZ, 0x10, R29 ;  /* 0x00000010ff183819 */ /* 0x000fe2000001161d */
[----:B------:R-:W-:Y:S01]  /*4b70*/  @!UP1 UIADD3 UR16, UPT, UPT, UR7, 0x4200, URZ ;  /* 0x0000420007109890 */ /* 0x000fe2000fffe0ff */
[----:B------:R-:W-:Y:S01]  /*4b80*/  VIADD R27, R27, 0x1 ;  /* 0x000000011b1b7836 */ /* 0x000fe20000000000 */
[----:B------:R-:W-:Y:S03]  /*4b90*/  VOTEU.ALL UP1, P4 ;  /* 0x0000000000ff7886 */ /* 0x000fe60002020000 */
[----:B------:R-:W5:Y:S01]  /*4ba0*/  @!P1 LDC R0, c[0x0][0xb20] ;  /* 0x0002c800ff009b82 */ /* 0x000f620000000800 */
[----:B------:R-:W-:Y:S01]  /*4bb0*/  UMOV UR19, UR35 ;  /* 0x0000002300137c82 */ /* 0x000fe20008000000 */
[----:B------:R-:W-:Y:S01]  /*4bc0*/  IMAD.U32 R21, RZ, RZ, UR8 ;  /* 0x00000008ff157e24 */ /* 0x000fe2000f8e00ff */
[----:B------:R-:W-:Y:S05]  /*4bd0*/  UMOV UR20, UR52 ;  /* 0x0000003400147c82 */ /* 0x000fea0008000000 */
[----:B-1----:R-:W1:Y:S01]  /*4be0*/  @!P1 LDC R3, c[0x0][0xb0c] ;  /* 0x0002c300ff039b82 */ /* 0x002e620000000800 */
[----:B------:R-:W-:Y:S01]  /*4bf0*/  IMAD.U32 R20, RZ, RZ, UR9 ;  /* 0x00000009ff147e24 */ /* 0x000fe2000f8e00ff */
[----:B------:R-:W-:Y:S01]  /*4c00*/  UPRMT UR8, UR37, 0x654, UR17 ;  /* 0x0000065425087896 */ /* 0x000fe20008000011 */
[----:B------:R-:W-:Y:S03]  /*4c10*/  @!P4 R2UR UR15, R21 ;  /* 0x00000000150fc2ca */ /* 0x000fe600000e0000 */
[----:B------:R-:W-:Y:S01]  /*4c20*/  @!P4 R2UR UR14, R20 ;  /* 0x00000000140ec2ca */ /* 0x000fe200000e0000 */
[----:B------:R-:W-:Y:S11]  /*4c30*/  @!P4 IMAD.MOV.U32 R20, RZ, RZ, 0x2000 ;  /* 0x00002000ff14c424 */ /* 0x000ff600078e00ff */
[----:B------:R-:W-:Y:S01]  /*4c40*/  @!UPT UIADD3 URZ, UPT, UPT, URZ, URZ, URZ ;  /* 0x000000fffffff290 */ /* 0x000fe2000fffe0ff */
[----:B------:R1:W-:Y:S01]  /*4c50*/  @!UP1 UTMALDG.3D [UR16], [UR14], desc[UR10] ;  /* 0x00000a100e0095b4 */ /* 0x0003e20008011000 */
[----:B------:R1:W-:Y:S02]  /*4c60*/  @!P4 SYNCS.ARRIVE.TRANS64.RED.A0TR RZ, [UR7+0x90], R20 ;  /* 0x00009014ffffc9a7 */ /* 0x0003e40008300407 */
[----:B-1----:R-:W-:Y:S01]  /*4c70*/  @!P1 ISETP.NE.AND P2, PT, R3, 0x1, PT ;  /* 0x000000010300980c */ /* 0x002fe20003f45270 */
[C---:B--2---:R-:W-:Y:S01]  /*4c80*/  @!P1 IMAD.HI.U32 R14, R13.reuse, R14, RZ ;  /* 0x0000000e0d0e9227 */ /* 0x044fe200078e00ff */
[----:B---3--:R-:W-:Y:S03]  /*4c90*/  @!P1 ISETP.NE.AND P0, PT, R10, 0x1, PT ;  /* 0x000000010a00980c */ /* 0x008fe60003f05270 */
[C---:B------:R-:W-:Y:S01]  /*4ca0*/  @!P1 IMAD.HI.U32 R11, R8.reuse, R11, RZ ;  /* 0x0000000b080b9227 */ /* 0x040fe200078e00ff */
[----:B------:R-:W-:Y:S04]  /*4cb0*/  @!P1 SHF.R.U32.HI R14, RZ, R15, R14 ;  /* 0x0000000fff0e9219 */ /* 0x000fe8000001160e */
[----:B-----5:R-:W-:Y:S01]  /*4cc0*/  @!P1 SHF.R.U32.HI R9, RZ, R0, R11 ;  /* 0x00000000ff099219 */ /* 0x020fe2000001160b */
[----:B------:R-:W-:Y:S01]  /*4cd0*/  SYNCS.ARRIVE.TRANS64.RED.A1T0 RZ, [UR8], RZ ;  /* 0x000000ffffff79a7 */ /* 0x000fe20008100408 */
[----:B------:R-:W-:Y:S02]  /*4ce0*/  @!P1 SEL R14, R13, R14, !P2 ;  /* 0x0000000e0d0e9207 */ /* 0x000fe40005000000 */
[----:B------:R-:W-:Y:S01]  /*4cf0*/  @!P1 SEL R9, R8, R9, !P0 ;  /* 0x0000000908099207 */ /* 0x000fe20004000000 */
[----:B------:R-:W1:Y:S04]  /*4d00*/  SYNCS.PHASECHK.TRANS64.TRYWAIT P5, [UR7+0xb8], R12 ;  /* 0x0000b80cff0075a7 */ /* 0x000e6800080a1107 */
[----:B------:R-:W-:Y:S02]  /*4d10*/  @!P1 IMAD.IADD R0, R9, 0x1, -R14 ;  /* 0x0000000109009824 */ /* 0x000fe400078e0a0e */
[----:B------:R-:W-:Y:S02]  /*4d20*/  @!P1 IMAD.IADD R9, R14, 0x1, -R9 ;  /* 0x000000010e099824 */ /* 0x000fe400078e0a09 */
[----:B------:R-:W-:Y:S02]  /*4d30*/  @!P1 IMAD R13, R0, R3, R13 ;  /* 0x00000003000d9224 */ /* 0x000fe400078e020d */
[----:B------:R-:W-:Y:S01]  /*4d40*/  @!P1 IMAD R8, R9, R10, R8 ;  /* 0x0000000a09089224 */ /* 0x000fe200078e0208 */
[----:B-1----:R-:W-:Y:S06]  /*4d50*/  @!P5 BRA `(.L_x_85) ;  /* 0x0000004000e8d947 */ /* 0x002fec0003800000 */
.L_x_183:
[----:B-1----:R-:W-:Y:S01]  /*4d60*/  @!P4 IADD3 R3, P0, PT, R36, 0x580, RZ ;  /* 0x000005802403c810 */ /* 0x002fe20007f1e0ff */
[----:B------:R-:W-:Y:S01]  /*4d70*/  VOTEU.ALL UP1, P4 ;  /* 0x0000000000ff7886 */ /* 0x000fe20002020000 */
[----:B------:R-:W-:Y:S01]  /*4d80*/  UMOV UR18, 0x0 ;  /* 0x0000000000127882 */ /* 0x000fe20000000000 */
[----:B------:R-:W-:Y:S01]  /*4d90*/  UMOV UR19, 0x10000000 ;  /* 0x1000000000137882 */ /* 0x000fe20000000000 */
[----:B------:R-:W-:Y:S01]  /*4da0*/  @!P4 R2UR UR9, R3 ;  /* 0x000000000309c2ca */ /* 0x000fe200000e0000 */
[----:B------:R-:W-:Y:S01]  /*4db0*/  @!P4 IMAD.X R0, RZ, RZ, R37, P0 ;  /* 0x000000ffff00c224 */ /* 0x000fe200000e0625 */
[----:B------:R-:W-:Y:S01]  /*4dc0*/  @!UP1 UIADD3 UR10, UPT, UPT, UR34, 0x30, URZ ;  /* 0x00000030220a9890 */ /* 0x000fe2000fffe0ff */
[----:B------:R-:W-:Y:S01]  /*4dd0*/  ISETP.NE.AND P0, PT, R27, 0x2, PT ;  /* 0x000000021b00780c */ /* 0x000fe20003f05270 */
[----:B------:R-:W-:Y:S01]  /*4de0*/  UMOV UR11, UR35 ;  /* 0x00000023000b7c82 */ /* 0x000fe20008000000 */
[----:B------:R-:W-:Y:S01]  /*4df0*/  UMOV UR12, UR52 ;  /* 0x00000034000c7c82 */ /* 0x000fe20008000000 */
[----:B------:R-:W-:Y:S01]  /*4e00*/  @!P4 R2UR UR8, R0 ;  /* 0x000000000008c2ca */ /* 0x000fe200000e0000 */
[----:B------:R-:W-:Y:S01]  /*4e10*/  IMAD.IADD R20, R8, 0x1, R66 ;  /* 0x0000000108147824 */ /* 0x000fe200078e0242 */
[----:B------:R-:W-:Y:S01]  /*4e20*/  @P3 R2UR UR52, R24 ;  /* 0x00000000183432ca */ /* 0x000fe200000e0000 */
[----:B------:R-:W-:Y:S01]  /*4e30*/  IMAD.IADD R21, R13, 0x1, R68 ;  /* 0x000000010d157824 */ /* 0x000fe200078e0244 */
[----:B------:R-:W-:Y:S02]  /*4e40*/  SEL R0, RZ, 0x1, P0 ;  /* 0x00000001ff007807 */ /* 0x000fe40000000000 */
[----:B------:R-:W-:Y:S01]  /*4e50*/  LOP3.LUT R32, R32, 0x1, RZ, 0x3c, !PT ;  /* 0x0000000120207812 */ /* 0x000fe200078e3cff */
[----:B------:R-:W-:Y:S01]  /*4e60*/  IMAD.U32 R10, RZ, RZ, UR9 ;  /* 0x00000009ff0a7e24 */ /* 0x000fe2000f8e00ff */
[----:B------:R-:W-:Y:S01]  /*4e70*/  @!UP1 UIADD3 UR9, UPT, UPT, UR7, 0x98, URZ ;  /* 0x0000009807099890 */ /* 0x000fe2000fffe0ff */
[----:B------:R-:W-:Y:S02]  /*4e80*/  LOP3.LUT R25, R25, R0, RZ, 0x3c, !PT ;  /* 0x0000000019197212 */ /* 0x000fe400078e3cff */
[----:B------:R-:W-:Y:S02]  /*4e90*/  SEL R27, R27, RZ, P0 ;  /* 0x000000ff1b1b7207 */ /* 0x000fe40000000000 */
[----:B------:R-:W-:Y:S01]  /*4ea0*/  IMAD.U32 R11, RZ, RZ, UR8 ;  /* 0x00000008ff0b7e24 */ /* 0x000fe2000f8e00ff */
[----:B------:R-:W-:Y:S01]  /*4eb0*/  @!P4 R2UR UR14, R10 ;  /* 0x000000000a0ec2ca */ /* 0x000fe200000e0000 */
[----:B------:R-:W-:Y:S01]  /*4ec0*/  @!UP1 UIADD3 UR8, UPT, UPT, UR7, 0x6200, URZ ;  /* 0x0000620007089890 */ /* 0x000fe2000fffe0ff */
[----:B------:R-:W-:Y:S02]  /*4ed0*/  VOTEU.ALL UP1, P4 ;  /* 0x0000000000ff7886 */ /* 0x000fe40002020000 */
[----:B------:R-:W-:Y:S11]  /*4ee0*/  @!P4 R2UR UR15, R11 ;  /* 0x000000000b0fc2ca */ /* 0x000ff600000e0000 */
[----:B------:R-:W-:Y:S02]  /*4ef0*/  @!UPT UIADD3 URZ, UPT, UPT, URZ, URZ, URZ ;  /* 0x000000fffffff290 */ /* 0x000fe4000fffe0ff */
[----:B------:R2:W-:Y:S01]  /*4f00*/  @!UP1 UTMALDG.3D [UR8], [UR14], desc[UR18] ;  /* 0x000012080e0095b4 */ /* 0x0005e20008011000 */
[----:B------:R2:W-:Y:S01]  /*4f10*/  @!P4 SYNCS.ARRIVE.TRANS64.RED.A0TR RZ, [UR7+0x98], R23 ;  /* 0x00009817ffffc9a7 */ /* 0x0005e20008300407 */
[----:B------:R-:W-:Y:S01]  /*4f20*/  UPLOP3.LUT UP1, UPT, UPT, UPT, UPT, 0x80, 0x8 ;  /* 0x000000000008789c */ /* 0x000fe20003f2f070 */
[----:B------:R-:W-:Y:S01]  /*4f30*/  SYNCS.ARRIVE.TRANS64.RED.A1T0 RZ, [UR13], RZ ;  /* 0x000000ffffff79a7 */ /* 0x000fe2000810040d */
[----:B------:R-:W-:Y:S09]  /*4f40*/  @P3 BRA `(.L_x_86) ;  /* 0xfffffff000903947 */ /* 0x000ff2000383ffff */
[----:B------:R-:W-:-:S04]  /*4f50*/  SHF.L.U32 R3, R32, 0x1f, RZ ;  /* 0x0000001f20037819 */ /* 0x000fc800000006ff */
[----:B------:R-:W1:Y:S02]  /*4f60*/  SYNCS.PHASECHK.TRANS64.TRYWAIT P0, [UR7+0xa0], R3 ;  /* 0x0000a003ff0075a7 */ /* 0x000e640008001107 */
[----:B-1----:R-:W-:Y:S05]  /*4f70*/  @!P0 BRA `(.L_x_87) ;  /* 0x0000004000788947 */ /* 0x002fea0003800000 */
.L_x_185:
[----:B------:R-:W3:Y:S02]  /*4f80*/  SYNCS.PHASECHK.TRANS64.TRYWAIT P0, [UR7+0xa8], R3 ;  /* 0x0000a803ff0075a7 */ /* 0x000ee40008001107 */
[----:B---3--:R-:W-:Y:S05]  /*4f90*/  @!P0 BRA `(.L_x_88) ;  /* 0x0000004000888947 */ /* 0x008fea0003800000 */
.L_x_187:
[----:B------:R-:W3:Y:S02]  /*4fa0*/  SYNCS.PHASECHK.TRANS64.TRYWAIT P0, [UR7+0xb0], R3 ;  /* 0x0000b003ff0075a7 */ /* 0x000ee40008001107 */
[----:B---3--:R-:W-:Y:S05]  /*4fb0*/  @!P0 BRA `(.L_x_89) ;  /* 0x0000004000988947 */ /* 0x008fea0003800000 */
.L_x_189:
[----:B-1----:R-:W-:-:S07]  /*4fc0*/  MOV R0, UR7 ;  /* 0x0000000700007c02 */ /* 0x002fce0008000f00 */
.L_x_90:
[----:B-1----:R-:W-:-:S04]  /*4fd0*/  SHF.L.U32 R3, R32, 0x1f, RZ ;  /* 0x0000001f20037819 */ /* 0x002fc800000006ff */
[----:B------:R1:W3:Y:S03]  /*4fe0*/  SYNCS.PHASECHK.TRANS64.TRYWAIT P0, [R0+URZ+0xb8], R3 ;  /* 0x0000b803000075a7 */ /* 0x0002e600080011ff */
[----:B---3--:R-:W-:Y:S05]  /*4ff0*/  @!P0 NANOSLEEP.SYNCS 0x989680 ;  /* 0x009896800000895d */ /* 0x008fea0003900000 */
[----:B------:R-:W3:Y:S02]  /*5000*/  @!P0 SYNCS.PHASECHK.TRANS64 P0, [R0+URZ+0xb8], R3 ;  /* 0x0000b803000085a7 */ /* 0x000ee400080010ff */
[----:B--23--:R-:W-:Y:S05]  /*5010*/  @P0 EXIT ;  /* 0x000000000000094d */ /* 0x00cfea0003800000 */
[----:B------:R-:W-:Y:S05]  /*5020*/  BRA `(.L_x_90) ;  /* 0xfffffffc00e87947 */ /* 0x000fea000383ffff */
.L_x_75:
[----:B------:R-:W-:-:S06]  /*5030*/  UISETP.GE.AND UP1, UPT, UR8, 0x4, UPT ;  /* 0x000000040800788c */ /* 0x000fcc000bf26270 */
[----:B------:R-:W-:-:S13]  /*5040*/  PLOP3.LUT P0, PT, PT, PT, UP1, 0x80, 0x8 ;  /* 0x000000000008781c */ /* 0x000fda0003f0f018 */
[----:B------:R-:W-:Y:S05]  /*5050*/  @!P0 EXIT ;  /* 0x000000000000894d */ /* 0x000fea0003800000 */
[----:B------:R-:W-:Y:S01]  /*5060*/  BAR.SYNC.DEFER_BLOCKING 0x6, 0xa0 ;  /* 0x0182800000007b1d */ /* 0x000fe20000010000 */
[C---:B------:R-:W-:Y:S01]  /*5070*/  IMAD.SHL.U32 R3, R81.reuse, 0x10, RZ ;  /* 0x0000001051037824 */ /* 0x040fe200078e00ff */
[C---:B------:R-:W-:Y:S01]  /*5080*/  SHF.L.U32 R33, R81.reuse, 0x10, RZ ;  /* 0x0000001051217819 */ /* 0x040fe200000006ff */
[C---:B------:R-:W-:Y:S01]  /*5090*/  IMAD.SHL.U32 R80, R81.reuse, 0x2, RZ ;  /* 0x0000000251507824 */ /* 0x040fe200078e00ff */
[----:B------:R-:W-:Y:S01]  /*50a0*/  LOP3.LUT R82, R81, 0x60, RZ, 0xc0, !PT ;  /* 0x0000006051527812 */ /* 0x000fe200078ec0ff */
[----:B------:R-:W-:Y:S01]  /*50b0*/  HFMA2 R77, -RZ, RZ, 0, 5.9604644775390625e-08 ;  /* 0x00000001ff4d7431 */ /* 0x000fe200000001ff */
[----:B------:R-:W-:Y:S02]  /*50c0*/  UMOV UR36, 0x400 ;  /* 0x0000040000247882 */ /* 0x000fe40000000000 */
[----:B------:R-:W1:Y:S01]  /*50d0*/  LDC R71, c[0x0][0x370] ;  /* 0x0000dc00ff477b82 */ /* 0x000e620000000800 */
[----:B------:R-:W-:Y:S01]  /*50e0*/  ULEA UR36, UR37, UR36, 0x18 ;  /* 0x0000002425247291 */ /* 0x000fe2000f8ec0ff */
[----:B------:R-:W-:Y:S01]  /*50f0*/  LOP3.LUT R5, R3, 0x60, RZ, 0xc0, !PT ;  /* 0x0000006003057812 */ /* 0x000fe200078ec0ff */
[----:B------:R-:W-:Y:S01]  /*5100*/  HFMA2 R75, -RZ, RZ, 0, 0 ;  /* 0x00000000ff4b7431 */ /* 0x000fe200000001ff */
[----:B------:R-:W-:Y:S01]  /*5110*/  LOP3.LUT R79, R81, 0x2, RZ, 0xc0, !PT ;  /* 0x00000002514f7812 */ /* 0x000fe200078ec0ff */
[----:B------:R-:W-:Y:S01]  /*5120*/  UIADD3 UR4, UPT, UPT, UR36, 0x200, URZ ;  /* 0x0000020024047890 */ /* 0x000fe2000fffe0ff */
[----:B------:R-:W-:Y:S01]  /*5130*/  LOP3.LUT R80, R5, 0xc, R80, 0xf8, !PT ;  /* 0x0000000c05507812 */ /* 0x000fe200078ef850 */
[----:B------:R-:W-:Y:S01]  /*5140*/  IMAD.MOV.U32 R30, RZ, RZ, RZ ;  /* 0x000000ffff1e7224 */ /* 0x000fe200078e00ff */
[----:B------:R-:W2:Y:S01]  /*5150*/  LDC R28, c[0x0][0xb0c] ;  /* 0x0002c300ff1c7b82 */ /* 0x000ea20000000800 */
[----:B------:R-:W-:Y:S01]  /*5160*/  LOP3.LUT R33, R33, 0x600000, RZ, 0xc0, !PT ;  /* 0x0060000021217812 */ /* 0x000fe200078ec0ff */
[----:B------:R-:W-:Y:S01]  /*5170*/  IMAD.MOV.U32 R85, RZ, RZ, RZ ;  /* 0x000000ffff557224 */ /* 0x000fe200078e00ff */
[----:B------:R-:W-:Y:S01]  /*5180*/  LOP3.LUT R80, R80, 0x790, R3, 0xf8, !PT ;  /* 0x0000079050507812 */ /* 0x000fe200078ef803 */
[----:B------:R-:W-:Y:S01]  /*5190*/  IMAD.U32 R73, RZ, RZ, UR4 ;  /* 0x00000004ff497e24 */ /* 0x000fe2000f8e00ff */
[----:B------:R-:W-:Y:S01]  /*51a0*/  LOP3.LUT R81, R81, 0x4, RZ, 0xc0, !PT ;  /* 0x0000000451517812 */ /* 0x000fe200078ec0ff */
[----:B------:R-:W4:Y:S01]  /*51b0*/  LDCU.64 UR54, c[0x0][0x348] ;  /* 0x00006900ff3677ac */ /* 0x000f220008000a00 */
[----:B------:R-:W-:Y:S01]  /*51c0*/  MOV R76, RZ ;  /* 0x000000ff004c7202 */ /* 0x000fe20000000f00 */
[----:B------:R-:W1:Y:S01]  /*51d0*/  LDC R69, c[0x0][0xb20] ;  /* 0x0002c800ff457b82 */ /* 0x000e620000000800 */
[----:B------:R-:W3:Y:S01]  /*51e0*/  LDS R0, [UR36+0x180] ;  /* 0x00018024ff007984 */ /* 0x000ee20008000800 */
[----:B------:R-:W-:Y:S01]  /*51f0*/  IMAD R80, R80, 0x4, R73 ;  /* 0x0000000450507824 */ /* 0x000fe200078e0249 */
[----:B------:R-:W1:Y:S03]  /*5200*/  LDCU.64 UR38, c[0x0][0x888] ;  /* 0x00011100ff2677ac */ /* 0x000e660008000a00 */
[--C-:B------:R-:W-:Y:S01]  /*5210*/  IMAD R79, R79, -0x10, R80.reuse ;  /* 0xfffffff04f4f7824 */ /* 0x100fe200078e0250 */
[----:B------:R-:W1:Y:S01]  /*5220*/  LDCU.64 UR44, c[0x0][0x890] ;  /* 0x00011200ff2c77ac */ /* 0x000e620008000a00 */
[----:B------:R-:W1:Y:S01]  /*5230*/  LDC R27, c[0x0][0xb30] ;  /* 0x0002cc00ff1b7b82 */ /* 0x000e620000000800 */
[----:B------:R-:W-:Y:S01]  /*5240*/  IMAD R78, R81, -0x10, R80 ;  /* 0xfffffff0514e7824 */ /* 0x000fe200078e0250 */
[----:B------:R-:W-:Y:S01]  /*5250*/  UMOV UR48, URZ ;  /* 0x000000ff00307c82 */ /* 0x000fe20008000000 */
[----:B------:R-:W-:-:S05]  /*5260*/  UMOV UR50, URZ ;  /* 0x000000ff00327c82 */ /* 0x000fca0008000000 */
[----:B------:R-:W1:Y:S08]  /*5270*/  LDC.64 R64, c[0x0][0xb10] ;  /* 0x0002c400ff407b82 */ /* 0x000e700000000a00 */
[----:B------:R-:W1:Y:S08]  /*5280*/  LDC.64 R24, c[0x0][0xb18] ;  /* 0x0002c600ff187b82 */ /* 0x000e700000000a00 */
[----:B------:R-:W1:Y:S08]  /*5290*/  LDC.64 R22, c[0x0][0xb28] ;  /* 0x0002ca00ff167b82 */ /* 0x000e700000000a00 */
[----:B------:R-:W1:Y:S01]  /*52a0*/  LDC.64 R62, c[0x0][0x8b0] ;  /* 0x00022c00ff3e7b82 */ /* 0x000e620000000a00 */
[----:B---3--:R-:W-:-:S07]  /*52b0*/  IMAD.IADD R33, R0, 0x1, R33 ;  /* 0x0000000100217824 */ /* 0x008fce00078e0221 */
[----:B------:R-:W3:Y:S08]  /*52c0*/  LDC.64 R60, c[0x0][0x8a8] ;  /* 0x00022a00ff3c7b82 */ /* 0x000ef00000000a00 */
[----:B--2-4-:R-:W1:Y:S02]  /*52d0*/  LDC R70, c[0x0][0x374] ;  /* 0x0000dd00ff467b82 */ /* 0x014e640000000800 */
.L_x_134:
[----:B------:R-:W-:Y:S02]  /*52e0*/  LEA R0, R85, UR36, 0x3 ;  /* 0x0000002455007c11 */ /* 0x000fe4000f8e18ff */
[----:B------:R-:W-:Y:S02]  /*52f0*/  SHF.L.U32 R3, R75, 0x1f, RZ ;  /* 0x0000001f4b037819 */ /* 0x000fe400000006ff */
[----:B-1----:R-:W-:Y:S02]  /*5300*/  LEA R16, R85, UR36, 0x4 ;  /* 0x0000002455107c11 */ /* 0x002fe4000f8e20ff */
[----:B------:R-:W2:Y:S02]  /*5310*/  SYNCS.PHASECHK.TRANS64.TRYWAIT P0, [R0+URZ+0xd0], R3 ;  /* 0x0000d003000075a7 */ /* 0x000ea400080011ff */
[----:B--23--:R-:W-:Y:S05]  /*5320*/  @!P0 BRA `(.L_x_91) ;  /* 0x0000003c00d48947 */ /* 0x00cfea0003800000 */
.L_x_190:
[----:B------:R-:W4:Y:S01]  /*5330*/  LDC.64 R12, c[0x0][0xb10] ;  /* 0x0002c400ff0c7b82 */ /* 0x000f220000000a00 */
[----:B------:R-:W3:Y:S01]  /*5340*/  LDS.128 R16, [R16+0x160] ;  /* 0x0001600010107984 */ /* 0x000ee20000000c00 */
[----:B-1----:R-:W-:Y:S01]  /*5350*/  ISETP.NE.AND P1, PT, R27, 0x1, PT ;  /* 0x000000011b00780c */ /* 0x002fe20003f25270 */
[----:B--2---:R-:W-:Y:S01]  /*5360*/  VIADD R0, R0, 0xe0 ;  /* 0x000000e000007836 */ /* 0x004fe20000000000 */
[----:B------:R-:W-:Y:S04]  /*5370*/  ISETP.GE.AND P0, PT, R26, 0x1, PT ;  /* 0x000000011a00780c */ /* 0x000fe80003f06270 */
[----:B------:R-:W1:Y:S01]  /*5380*/  LDC.64 R10, c[0x0][0xb18] ;  /* 0x0002c600ff0a7b82 */ /* 0x000e620000000a00 */
[----:B------:R-:W-:Y:S01]  /*5390*/  PRMT R0, RZ, 0x654, R0 ;  /* 0x00000654ff007816 */ /* 0x000fe20000000000 */
[----:B------:R-:W-:Y:S01]  /*53a0*/  @!PT LDS RZ, [RZ] ;  /* 0x00000000fffff984 */ /* 0x000fe20000000800 */
[----:B------:R-:W-:Y:S01]  /*53b0*/  @!PT LDS RZ, [RZ] ;  /* 0x00000000fffff984 */ /* 0x000fe20000000800 */
[----:B------:R-:W-:Y:S01]  /*53c0*/  @!PT LDS RZ, [RZ] ;  /* 0x00000000fffff984 */ /* 0x000fe20000000800 */
[----:B------:R-:W-:Y:S01]  /*53d0*/  @!PT LDS RZ, [RZ] ;  /* 0x00000000fffff984 */ /* 0x000fe20000000800 */
[----:B------:R2:W-:Y:S06]  /*53e0*/  MEMBAR.ALL.CTA ;  /* 0x0000000000007992 */ /* 0x0005ec0000008000 */
[----:B--2---:R-:W2:Y:S01]  /*53f0*/  FENCE.VIEW.ASYNC.S ;  /* 0x00000000000073c6 */ /* 0x004ea20000000000 */
[----:B------:R-:W1:Y:S08]  /*5400*/  @!P1 LDC R14, c[0x0][0xb20] ;  /* 0x0002c800ff0e9b82 */ /* 0x000e700000000800 */
[----:B------:R-:W1:Y:S01]  /*5410*/  @!P1 LDC R9, c[0x0][0xb0c] ;  /* 0x0002c300ff099b82 */ /* 0x000e620000000800 */
[----:B--2---:R2:W-:Y:S01]  /*5420*/  SYNCS.ARRIVE.TRANS64.RED.A1T0 RZ, [R0+URZ], RZ ;  /* 0x000000ff00ff79a7 */ /* 0x0045e200081004ff */
[----:B---3--:R-:W-:Y:S04]  /*5430*/  LOP3.LUT P4, RZ, R18, 0x1, RZ, 0xc0, !PT ;  /* 0x0000000112ff7812 */ /* 0x008fe8000788c0ff */
[----:B------:R-:W-:Y:S09]  /*5440*/  P2R R83, PR, RZ, 0x10 ;  /* 0x00000010ff537803 */ /* 0x000ff20000000000 */
[----:B------:R-:W-:Y:S02]  /*5450*/  @P4 MOV R31, R16 ;  /* 0x00000010001f4202 */ /* 0x000fe40000000f00 */
[----:B------:R-:W-:Y:S01]  /*5460*/  @P4 LOP3.LUT R29, R17, 0xffff, RZ, 0xc0, !PT ;  /* 0x0000ffff111d4812 */ /* 0x000fe200078ec0ff */
[----:B--2-4-:R-:W-:Y:S06]  /*5470*/  @!P0 BRA `(.L_x_92) ;  /* 0x0000000000a48947 */ /* 0x014fec0003800000 */
[----:B------:R-:W-:Y:S01]  /*5480*/  IMAD.HI.U32 R36, R70, R25, RZ ;  /* 0x0000001946247227 */ /* 0x000fe200078e00ff */
[----:B------:R-:W-:Y:S02]  /*5490*/  ISETP.NE.AND P0, PT, R24, 0x1, PT ;  /* 0x000000011800780c */ /* 0x000fe40003f05270 */
[----:B------:R-:W-:Y:S01]  /*54a0*/  ISETP.NE.AND P2, PT, R26, 0x1, PT ;  /* 0x000000011a00780c */ /* 0x000fe20003f45270 */
[-C--:B------:R-:W-:Y:S01]  /*54b0*/  IMAD.HI.U32 R34, R71, R64.reuse, RZ ;  /* 0x0000004047227227 */ /* 0x080fe200078e00ff */
[----:B------:R-:W-:Y:S02]  /*54c0*/  SHF.R.U32.HI R37, RZ, R69, R36 ;  /* 0x00000045ff257219 */ /* 0x000fe40000011624 */
[----:B------:R-:W-:Y:S01]  /*54d0*/  ISETP.NE.AND P3, PT, R28, 0x1, PT ;  /* 0x000000011c00780c */ /* 0x000fe20003f65270 */
[----:B------:R-:W-:Y:S01]  /*54e0*/  IMAD.HI.U32 R40, R29, R25, RZ ;  /* 0x000000191d287227 */ /* 0x000fe200078e00ff */
[----:B------:R-:W-:Y:S02]  /*54f0*/  SHF.R.U32.HI R34, RZ, R65, R34 ;  /* 0x00000041ff227219 */ /* 0x000fe40000011622 */
[----:B------:R-:W-:Y:S01]  /*5500*/  SEL R3, R70, R37, !P0 ;  /* 0x0000002546037207 */ /* 0x000fe20004000000 */
[----:B------:R-:W-:Y:S01]  /*5510*/  IMAD.HI.U32 R38, R31, R64, RZ ;  /* 0x000000401f267227 */ /* 0x000fe200078e00ff */
[----:B------:R-:W-:Y:S03]  /*5520*/  SEL R7, R71, R34, !P3 ;  /* 0x0000002247077207 */ /* 0x000fe60005800000 */
[-C--:B------:R-:W-:Y:S01]  /*5530*/  IMAD.HI.U32 R34, R3, R22.reuse, RZ ;  /* 0x0000001603227227 */ /* 0x080fe200078e00ff */
[----:B------:R-:W-:Y:S03]  /*5540*/  SHF.R.U32.HI R38, RZ, R65, R38 ;  /* 0x00000041ff267219 */ /* 0x000fe60000011626 */
[----:B------:R-:W-:Y:S01]  /*5550*/  IMAD.HI.U32 R36, R7, R22, RZ ;  /* 0x0000001607247227 */ /* 0x000fe200078e00ff */
[----:B------:R-:W-:Y:S02]  /*5560*/  @P2 SHF.R.U32.HI R3, RZ, R23, R34 ;  /* 0x00000017ff032219 */ /* 0x000fe40000011622 */
[----:B------:R-:W-:Y:S02]  /*5570*/  SHF.R.U32.HI R34, RZ, R69, R40 ;  /* 0x00000045ff227219 */ /* 0x000fe40000011628 */
[----:B------:R-:W-:Y:S01]  /*5580*/  @P2 SHF.R.U32.HI R7, RZ, R23, R36 ;  /* 0x00000017ff072219 */ /* 0x000fe20000011624 */
[C---:B------:R-:W-:Y:S01]  /*5590*/  IMAD R2, R26.reuse, R3, RZ ;  /* 0x000000031a027224 */ /* 0x040fe200078e02ff */
[----:B------:R-:W-:Y:S02]  /*55a0*/  SEL R5, R29, R34, !P0 ;  /* 0x000000221d057207 */ /* 0x000fe40004000000 */
[----:B------:R-:W-:Y:S01]  /*55b0*/  SEL R3, R31, R38, !P3 ;  /* 0x000000261f037207 */ /* 0x000fe20005800000 */
[----:B------:R-:W-:Y:S01]  /*55c0*/  IMAD R4, R26, R7, RZ ;  /* 0x000000071a047224 */ /* 0x000fe200078e02ff */
[C---:B------:R-:W-:Y:S01]  /*55d0*/  ISETP.GE.AND P0, PT, R5.reuse, R2, PT ;  /* 0x000000020500720c */ /* 0x040fe20003f06270 */
[----:B------:R-:W-:Y:S03]  /*55e0*/  IMAD.HI.U32 R6, R5, R22, RZ ;  /* 0x0000001605067227 */ /* 0x000fe600078e00ff */
[----:B------:R-:W-:Y:S01]  /*55f0*/  ISETP.GE.OR P0, PT, R3, R4, P0 ;  /* 0x000000040300720c */ /* 0x000fe20000706670 */
[----:B------:R-:W-:Y:S01]  /*5600*/  IMAD.MOV R4, RZ, RZ, -R3 ;  /* 0x000000ffff047224 */ /* 0x000fe200078e0a03 */
[-C--:B------:R-:W-:Y:S03]  /*5610*/  SHF.R.U32.HI R6, RZ, R23.reuse, R6 ;  /* 0x00000017ff067219 */ /* 0x080fe60000011606 */
[----:B------:R-:W-:Y:S01]  /*5620*/  IMAD R31, R28, R4, R31 ;  /* 0x000000041c1f7224 */ /* 0x000fe200078e021f */
[----:B------:R-:W-:Y:S05]  /*5630*/  SEL R15, R5, R6, !P2 ;  /* 0x00000006050f7207 */ /* 0x000fea0005000000 */
[----:B------:R-:W-:Y:S02]  /*5640*/  IMAD.MOV R6, RZ, RZ, -R15 ;  /* 0x000000ffff067224 */ /* 0x000fe400078e0a0f */
[C---:B------:R-:W-:Y:S04]  /*5650*/  @!P0 IMAD.HI.U32 R2, R3.reuse, R22, RZ ;  /* 0x0000001603028227 */ /* 0x040fe800078e00ff */
[----:B------:R-:W-:Y:S01]  /*5660*/  IMAD R6, R26, R6, R5 ;  /* 0x000000061a067224 */ /* 0x000fe200078e0205 */
[----:B------:R-:W-:Y:S04]  /*5670*/  @!P0 SHF.R.U32.HI R2, RZ, R23, R2 ;  /* 0x00000017ff028219 */ /* 0x000fe80000011602 */
[----:B------:R-:W-:Y:S02]  /*5680*/  @!P0 SEL R0, R3, R2, !P2 ;  /* 0x0000000203008207 */ /* 0x000fe40005000000 */
[----:B------:R-:W-:Y:S02]  /*5690*/  IADD3 R2, PT, PT, -R5, RZ, RZ ;  /* 0x000000ff05027210 */ /* 0x000fe40007ffe1ff */
[----:B------:R-:W-:Y:S01]  /*56a0*/  @!P0 IADD3 R8, PT, PT, R15, -R0, RZ ;  /* 0x800000000f088210 */ /* 0x000fe20007ffe0ff */
[----:B------:R-:W-:Y:S02]  /*56b0*/  @!P0 IMAD R0, R7, R6, R0 ;  /* 0x0000000607008224 */ /* 0x000fe400078e0200 */
[----:B------:R-:W-:Y:S02]  /*56c0*/  IMAD R29, R24, R2, R29 ;  /* 0x00000002181d7224 */ /* 0x000fe400078e021d */
[----:B------:R-:W-:Y:S02]  /*56d0*/  @!P0 IMAD R5, R8, R26, R3 ;  /* 0x0000001a08058224 */ /* 0x000fe400078e0203 */
[----:B------:R-:W-:Y:S04]  /*56e0*/  @!P0 IMAD.MOV.U32 R3, RZ, RZ, R0 ;  /* 0x000000ffff038224 */ /* 0x000fe800078e0000 */
[----:B------:R-:W-:Y:S02]  /*56f0*/  IMAD R31, R3, R28, R31 ;  /* 0x0000001c031f7224 */ /* 0x000fe400078e021f */
[----:B------:R-:W-:Y:S07]  /*5700*/  IMAD R29, R5, R24, R29 ;  /* 0x00000018051d7224 */ /* 0x000fee00078e021d */
.L_x_92:
[----:B-1----:R-:W-:Y:S01]  /*5710*/  @!P1 ISETP.NE.AND P0, PT, R10, 0x1, PT ;  /* 0x000000010a00980c */ /* 0x002fe20003f05270 */
[----:B------:R-:W-:Y:S01]  /*5720*/  @!P1 IMAD.HI.U32 R3, R29, R11, RZ ;  /* 0x0000000b1d039227 */ /* 0x000fe200078e00ff */
[----:B------:R-:W-:Y:S01]  /*5730*/  R2UR UR42, R21 ;  /* 0x00000000152a72ca */ /* 0x000fe200000e0000 */
[----:B------:R-:W-:Y:S01]  /*5740*/  BSSY.RECONVERGENT B6, `(.L_x_93) ;  /* 0x0000031000067945 */ /* 0x000fe20003800200 */
[----:B------:R-:W-:Y:S01]  /*5750*/  R2UR UR41, R20 ;  /* 0x00000000142972ca */ /* 0x000fe200000e0000 */
[----:B------:R-:W-:Y:S01]  /*5760*/  @!P1 IMAD.HI.U32 R0, R31, R12, RZ ;  /* 0x0000000c1f009227 */ /* 0x000fe200078e00ff */
[----:B------:R-:W-:Y:S02]  /*5770*/  @!P1 SHF.R.U32.HI R2, RZ, R14, R3 ;  /* 0x0000000eff029219 */ /* 0x000fe40000011603 */
[----:B------:R-:W-:Y:S01]  /*5780*/  @!P1 ISETP.NE.AND P2, PT, R9, 0x1, PT ;  /* 0x000000010900980c */ /* 0x000fe20003f45270 */
[----:B------:R-:W-:Y:S01]  /*5790*/  VIADD R85, R85, 0x1 ;  /* 0x0000000155557836 */ /* 0x000fe20000000000 */
[----:B------:R-:W-:Y:S02]  /*57a0*/  @!P1 SEL R2, R29, R2, !P0 ;  /* 0x000000021d029207 */ /* 0x000fe40004000000 */
[----:B------:R-:W-:Y:S02]  /*57b0*/  @!P1 SHF.R.U32.HI R0, RZ, R13, R0 ;  /* 0x0000000dff009219 */ /* 0x000fe40000011600 */
[----:B------:R-:W-:Y:S01]  /*57c0*/  LOP3.LUT P0, RZ, R73, 0x1b0, RZ, 0xc0, !PT ;  /* 0x000001b049ff7812 */ /* 0x000fe2000780c0ff */
[----:B------:R-:W-:Y:S01]  /*57d0*/  USHF.L.U32 UR42, UR42, 0x7, URZ ;  /* 0x000000072a2a7899 */ /* 0x000fe200080006ff */
[----:B------:R-:W-:Y:S01]  /*57e0*/  @!P1 SEL R3, R31, R0, !P2 ;  /* 0x000000001f039207 */ /* 0x000fe20005000000 */
[----:B------:R-:W-:Y:S01]  /*57f0*/  USHF.L.U32 UR41, UR41, 0x6, URZ ;  /* 0x0000000629297899 */ /* 0x000fe200080006ff */
[----:B------:R-:W-:Y:S03]  /*5800*/  @P4 SHF.R.U32.HI R74, RZ, 0x10, R17 ;  /* 0x00000010ff4a4819 */ /* 0x000fe60000011611 */
[----:B------:R-:W-:Y:S02]  /*5810*/  @!P1 IMAD.IADD R0, R2, 0x1, -R3 ;  /* 0x0000000102009824 */ /* 0x000fe400078e0a03 */
[----:B------:R-:W-:Y:S02]  /*5820*/  @!P1 IMAD.IADD R2, R3, 0x1, -R2 ;  /* 0x0000000103029824 */ /* 0x000fe400078e0a02 */
[----:B------:R-:W-:Y:S02]  /*5830*/  @!P1 IMAD R31, R0, R9, R31 ;  /* 0x00000009001f9224 */ /* 0x000fe400078e021f */
[----:B------:R-:W-:Y:S01]  /*5840*/  @!P1 IMAD R29, R2, R10, R29 ;  /* 0x0000000a021d9224 */ /* 0x000fe200078e021d */
[----:B------:R-:W-:Y:S06]  /*5850*/  @!P0 BRA `(.L_x_94) ;  /* 0x00000000007c8947 */ /* 0x000fec0003800000 */
[----:B------:R-:W1:Y:S01]  /*5860*/  LDCU.64 UR8, c[0x4][0x80] ;  /* 0x01001000ff0877ac */ /* 0x000e620008000a00 */
[----:B------:R-:W-:Y:S01]  /*5870*/  MOV R2, 0x0 ;  /* 0x0000000000027802 */ /* 0x000fe20000000f00 */
[----:B------:R-:W-:Y:S02]  /*5880*/  HFMA2 R12, -RZ, RZ, 0, 5.9604644775390625e-08 ;  /* 0x00000001ff0c7431 */ /* 0x000fe400000001ff */
[----:B------:R-:W-:Y:S01]  /*5890*/  IMAD.MOV.U32 R8, RZ, RZ, 0x70 ;  /* 0x00000070ff087424 */ /* 0x000fe200078e00ff */
[----:B------:R2:W3:Y:S01]  /*58a0*/  LDC.64 R14, c[0x4][R2] ;  /* 0x01000000020e7b82 */ /* 0x0004e20000000a00 */
[----:B------:R-:W4:Y:S01]  /*58b0*/  LDCU.64 UR6, c[0x4][0x88] ;  /* 0x01001100ff0677ac */ /* 0x000f220008000a00 */
[----:B------:R-:W-:Y:S01]  /*58c0*/  IMAD.MOV.U32 R13, RZ, RZ, RZ ;  /* 0x000000ffff0d7224 */ /* 0x000fe200078e00ff */
[----:B------:R-:W2:Y:S01]  /*58d0*/  LDCU.64 UR4, c[0x4][0x8] ;  /* 0x01000100ff0477ac */ /* 0x000ea20008000a00 */
[----:B-1----:R-:W-:Y:S01]  /*58e0*/  MOV R5, UR9 ;  /* 0x0000000900057c02 */ /* 0x002fe20008000f00 */
[----:B------:R-:W-:Y:S01]  /*58f0*/  IMAD.U32 R4, RZ, RZ, UR8 ;  /* 0x00000008ff047e24 */ /* 0x000fe2000f8e00ff */
[----:B----4-:R-:W-:Y:S01]  /*5900*/  MOV R7, UR7 ;  /* 0x0000000700077c02 */ /* 0x010fe20008000f00 */
[----:B------:R-:W-:Y:S01]  /*5910*/  IMAD.U32 R6, RZ, RZ, UR6 ;  /* 0x00000006ff067e24 */ /* 0x000fe2000f8e00ff */
[----:B--2---:R-:W-:Y:S01]  /*5920*/  MOV R11, UR5 ;  /* 0x00000005000b7c02 */ /* 0x004fe20008000f00 */
[----:B------:R-:W-:Y:S02]  /*5930*/  IMAD.U32 R10, RZ, RZ, UR4 ;  /* 0x00000004ff0a7e24 */ /* 0x000fe4000f8e00ff */
[----:B------:R-:W-:Y:S07]  /*5940*/  LEPC R20, `(.L_x_95) ;  /* 0x000000001014794e */ /* 0x000fee0000000000 */
[----:B---3-5:R-:W-:Y:S05]  /*5950*/  CALL.ABS.NOINC R14 ;  /* 0x000000000e007343 */ /* 0x028fea0003c00000 */
.L_x_95:
[----:B------:R-:W1:Y:S01]  /*5960*/  LDCU.64 UR8, c[0x4][0x80] ;  /* 0x01001000ff0877ac */ /* 0x000e620008000a00 */
[----:B------:R-:W2:Y:S01]  /*5970*/  LDC.64 R2, c[0x4][R2] ;  /* 0x0100000002027b82 */ /* 0x000ea20000000a00 */
[----:B------:R-:W-:Y:S02]  /*5980*/  HFMA2 R12, -RZ, RZ, 0, 5.9604644775390625e-08 ;  /* 0x00000001ff0c7431 */ /* 0x000fe400000001ff */
[----:B------:R-:W-:Y:S02]  /*5990*/  IMAD.MOV.U32 R8, RZ, RZ, 0x70 ;  /* 0x00000070ff087424 */ /* 0x000fe400078e00ff */
[----:B------:R-:W-:Y:S01]  /*59a0*/  IMAD.MOV.U32 R13, RZ, RZ, RZ ;  /* 0x000000ffff0d7224 */ /* 0x000fe200078e00ff */
[----:B------:R-:W3:Y:S01]  /*59b0*/  LDCU.64 UR6, c[0x4][0x88] ;  /* 0x01001100ff0677ac */ /* 0x000ee20008000a00 */
[----:B------:R-:W4:Y:S01]  /*59c0*/  LDCU.64 UR4, c[0x4][0x8] ;  /* 0x01000100ff0477ac */ /* 0x000f220008000a00 */
[----:B-1----:R-:W-:Y:S02]  /*59d0*/  MOV R4, UR8 ;  /* 0x0000000800047c02 */ /* 0x002fe40008000f00 */
[----:B------:R-:W-:Y:S02]  /*59e0*/  MOV R5, UR9 ;  /* 0x0000000900057c02 */ /* 0x000fe40008000f00 */
[----:B---3--:R-:W-:Y:S01]  /*59f0*/  MOV R7, UR7 ;  /* 0x0000000700077c02 */ /* 0x008fe20008000f00 */
[----:B------:R-:W-:Y:S01]  /*5a00*/  IMAD.U32 R6, RZ, RZ, UR6 ;  /* 0x00000006ff067e24 */ /* 0x000fe2000f8e00ff */
[----:B----4-:R-:W-:Y:S01]  /*5a10*/  MOV R11, UR5 ;  /* 0x00000005000b7c02 */ /* 0x010fe20008000f00 */
[----:B------:R-:W-:Y:S02]  /*5a20*/  IMAD.U32 R10, RZ, RZ, UR4 ;  /* 0x00000004ff0a7e24 */ /* 0x000fe4000f8e00ff */
[----:B------:R-:W-:Y:S07]  /*5a30*/  LEPC R20, `(.L_x_94) ;  /* 0x000000001014794e */ /* 0x000fee0000000000 */
[----:B--2---:R-:W-:Y:S05]  /*5a40*/  CALL.ABS.NOINC R2 ;  /* 0x0000000002007343 */ /* 0x004fea0003c00000 */
.L_x_94:
[----:B------:R-:W-:Y:S05]  /*5a50*/  BSYNC.RECONVERGENT B6 ;  /* 0x0000000000067941 */ /* 0x000fea0003800200 */
.L_x_93:
[----:B------:R-:W-:Y:S01]  /*5a60*/  ISETP.NE.U32.AND P4, PT, R62, RZ, PT ;  /* 0x000000ff3e00720c */ /* 0x000fe20003f85070 */
[----:B------:R-:W-:Y:S01]  /*5a70*/  UISETP.NE.AND UP2, UPT, UR49, URZ, UPT ;  /* 0x000000ff3100728c */ /* 0x000fe2000bf45270 */
[----:B------:R-:W-:Y:S01]  /*5a80*/  ISETP.NE.U32.AND P2, PT, RZ, UR38, PT ;  /* 0x00000026ff007c0c */ /* 0x000fe2000bf45070 */
[----:B------:R-:W-:Y:S01]  /*5a90*/  UISETP.NE.U32.AND UP1, UPT, UR44, URZ, UPT ;  /* 0x000000ff2c00728c */ /* 0x000fe2000bf25070 */
[----:B------:R-:W-:Y:S01]  /*5aa0*/  ISETP.NE.AND.EX P4, PT, R63, RZ, PT, P4 ;  /* 0x000000ff3f00720c */ /* 0x000fe20003f85340 */
[----:B------:R-:W-:Y:S01]  /*5ab0*/  UPLOP3.LUT UP0, UPT, UPT, UPT, UPT, 0x40, 0x4 ;  /* 0x000000000004789c */ /* 0x000fe20003f0e870 */
[----:B------:R-:W-:Y:S01]  /*5ac0*/  ISETP.NE.AND.EX P2, PT, RZ, UR39, PT, P2 ;  /* 0x00000027ff007c0c */ /* 0x000fe2000bf45320 */
[----:B------:R-:W-:Y:S01]  /*5ad0*/  UISETP.NE.AND.EX UP1, UPT, UR45, URZ, UPT, UP1 ;  /* 0x000000ff2d00728c */ /* 0x000fe2000bf25310 */
[----:B------:R-:W-:Y:S04]  /*5ae0*/  PLOP3.LUT P1, PT, PT, PT, UP2, 0x80, 0x8 ;  /* 0x000000000008781c */ /* 0x000fe80003f2f028 */
[----:B------:R-:W-:Y:S06]  /*5af0*/  @UP2 UPLOP3.LUT UP0, UPT, UPT, UPT, UP1, 0x80, 0x8 ;  /* 0x000000000008289c */ /* 0x000fec0003f0f010 */
[----:B------:R-:W-:Y:S01]  /*5b00*/  PLOP3.LUT P0, PT, PT, PT, UP0, 0x80, 0x8 ;  /* 0x000000000008781c */ /* 0x000fe20003f0f008 */
[----:B------:R-:W-:Y:S01]  /*5b10*/  @!UPT UIADD3 URZ, UPT, UPT, URZ, URZ, URZ ;  /* 0x000000fffffff290 */ /* 0x000fe2000fffe0ff */
[----:B------:R-:W-:Y:S11]  /*5b20*/  BRA.U !UP1, `(.L_x_96) ;  /* 0x0000000109387547 */ /* 0x000ff6000b800000 */
[----:B------:R-:W-:Y:S01]  /*5b30*/  UISETP.NE.U32.AND UP0, UPT, UR38, URZ, UPT ;  /* 0x000000ff2600728c */ /* 0x000fe2000bf05070 */
[----:B------:R-:W-:Y:S02]  /*5b40*/  HFMA2 R0, -RZ, RZ, 0, 5.9604644775390625e-08 ;  /* 0x00000001ff007431 */ /* 0x000fe400000001ff */
[----:B------:R-:W-:Y:S01]  /*5b50*/  IMAD.MOV.U32 R67, RZ, RZ, 0x1 ;  /* 0x00000001ff437424 */ /* 0x000fe200078e00ff */
[----:B------:R-:W-:Y:S06]  /*5b60*/  UISETP.NE.AND.EX UP0, UPT, UR39, URZ, UPT, UP0 ;  /* 0x000000ff2700728c */ /* 0x000fec000bf05300 */
[----:B------:R-:W-:Y:S05]  /*5b70*/  PLOP3.LUT P3, PT, PT, PT, UP0, 0x80, 0x8 ;  /* 0x000000000008781c */ /* 0x000fea0003f6f008 */
[----:B------:R-:W1:Y:S01]  /*5b80*/  @UP0 LDCU.64 UR6, c[0x0][0x888] ;  /* 0x00011100ff0607ac */ /* 0x000e620008000a00 */
[----:B------:R-:W-:Y:S07]  /*5b90*/  @UP0 UIMAD UR4, UR52, UR44, URZ ;  /* 0x0000002c340402a4 */ /* 0x000fee000f8e02ff */
[----:B------:R-:W-:Y:S01]  /*5ba0*/  @!P3 PRMT R67, R0, 0x7610, R67 ;  /* 0x000076100043b816 */ /* 0x000fe20000000043 */
[----:B-1----:R-:W-:Y:S03]  /*5bb0*/  @UP0 UIMAD.WIDE UR6, UR4, 0x4, UR6 ;  /* 0x00000004040608a5 */ /* 0x002fe6000f8e0206 */
[----:B------:R-:W1:Y:S03]  /*5bc0*/  @!UP0 LDCU UR4, c[0x0][0x880] ;  /* 0x00011000ff0487ac */ /* 0x000e660008000800 */
[----:B------:R-:W-:Y:S01]  /*5bd0*/  IMAD.U32 R2, RZ, RZ, UR6 ;  /* 0x00000006ff027e24 */ /* 0x000fe2000f8e00ff */
[----:B------:R-:W-:Y:S05]  /*5be0*/  MOV R3, UR7 ;  /* 0x0000000700037c02 */ /* 0x000fea0008000f00 */
[----:B-----5:R2:W5:Y:S02]  /*5bf0*/  @P3 LDG.E R35, desc[UR46][R2.64] ;  /* 0x0000002e02233981 */ /* 0x020564000c1e1900 */
[----:B-12---:R-:W-:Y:S02]  /*5c00*/  @!P3 IMAD.U32 R35, RZ, RZ, UR4 ;  /* 0x00000004ff23be24 */ /* 0x006fe4000f8e00ff */
.L_x_96:
[----:B------:R-:W-:Y:S05]  /*5c10*/  @!P4 BRA `(.L_x_97) ;  /* 0x000000000020c947 */ /* 0x000fea0003800000 */
[----:B------:R-:W-:Y:S04]  /*5c20*/  ISETP.NE.U32.AND P3, PT, R60, RZ, PT ;  /* 0x000000ff3c00720c */ /* 0x000fe80003f65070 */
[----:B------:R-:W-:Y:S11]  /*5c30*/  ISETP.NE.AND.EX P3, PT, R61, RZ, PT, P3 ;  /* 0x000000ff3d00720c */ /* 0x000ff60003f65330 */
[----:B------:R-:W-:Y:S02]  /*5c40*/  @!UPT UIADD3 URZ, UPT, UPT, URZ, URZ, URZ ;  /* 0x000000fffffff290 */ /* 0x000fe4000fffe0ff */
[----:B------:R-:W1:Y:S01]  /*5c50*/  @P3 LDC.64 R2, c[0x0][0x8a8] ;  /* 0x00022a00ff023b82 */ /* 0x000e620000000a00 */
[----:B------:R-:W-:Y:S04]  /*5c60*/  @P3 IMAD R0, R62, UR52, RZ ;  /* 0x000000343e003c24 */ /* 0x000fe8000f8e02ff */
[----:B-1----:R-:W-:Y:S05]  /*5c70*/  @P3 IMAD.WIDE R2, R0, 0x4, R2 ;  /* 0x0000000400023825 */ /* 0x002fea00078e0202 */
[----:B-----5:R1:W5:Y:S02]  /*5c80*/  @P3 LDG.E R32, desc[UR46][R2.64] ;  /* 0x0000002e02203981 */ /* 0x020364000c1e1900 */
[----:B-1----:R-:W2:Y:S02]  /*5c90*/  @!P3 LDC R32, c[0x0][0x8a0] ;  /* 0x00022800ff20bb82 */ /* 0x002ea40000000800 */
.L_x_97:
[----:B-----5:R-:W-:Y:S01]  /*5ca0*/  FSETP.NEU.AND P3, PT, R35, RZ, PT ;  /* 0x000000ff2300720b */ /* 0x020fe20003f6d000 */
[----:B------:R-:W-:Y:S01]  /*5cb0*/  BSSY B1, `(.L_x_98) ;  /* 0x0000039000017945 */ /* 0x000fe20003800000 */
[----:B------:R-:W-:Y:S01]  /*5cc0*/  SEL R5, RZ, 0xffffffff, P2 ;  /* 0xffffffffff057807 */ /* 0x000fe20001000000 */
[----:B------:R-:W-:Y:S01]  /*5cd0*/  IMAD.MOV.U32 R89, RZ, RZ, 0x1 ;  /* 0x00000001ff597424 */ /* 0x000fe200078e00ff */
[----:B------:R-:W-:Y:S01]  /*5ce0*/  @P1 LOP3.LUT P2, RZ, R67, 0xff, RZ, 0xc0, !PT ;  /* 0x000000ff43ff1812 */ /* 0x000fe2000784c0ff */
[C---:B------:R-:W-:Y:S01]  /*5cf0*/  IMAD R34, R30.reuse, 0x40, R33 ;  /* 0x000000401e227824 */ /* 0x040fe200078e0221 */
[----:B------:R-:W-:Y:S01]  /*5d00*/  @P1 SEL R0, RZ, 0xffffffff, P3 ;  /* 0xffffffffff001807 */ /* 0x000fe20001800000 */
[----:B------:R-:W-:Y:S01]  /*5d10*/  IMAD R86, R81, -0x10, R79 ;  /* 0xfffffff051567824 */ /* 0x000fe200078e024f */
[----:B------:R-:W-:Y:S01]  /*5d20*/  LOP3.LUT R77, R77, 0x1, RZ, 0x3c, !PT ;  /* 0x000000014d4d7812 */ /* 0x000fe200078e3cff */
[----:B------:R-:W-:Y:S01]  /*5d30*/  IMAD.MOV.U32 R43, RZ, RZ, RZ ;  /* 0x000000ffff2b7224 */ /* 0x000fe200078e00ff */
[----:B------:R-:W-:Y:S02]  /*5d40*/  @P0 SEL R0, R5, R0, !P2 ;  /* 0x0000000005000207 */ /* 0x000fe40005000000 */
[----:B------:R-:W-:Y:S02]  /*5d50*/  CS2R R46, SRZ ;  /* 0x00000000002e7805 */ /* 0x000fe4000001ff00 */
[----:B------:R-:W-:Y:S02]  /*5d60*/  LEA R88, R30, UR36, 0x3 ;  /* 0x000000241e587c11 */ /* 0x000fe4000f8e18ff */
[----:B------:R-:W-:Y:S02]  /*5d70*/  CS2R R44, SRZ ;  /* 0x00000000002c7805 */ /* 0x000fe4000001ff00 */
[----:B------:R-:W-:Y:S02]  /*5d80*/  @P1 LOP3.LUT R0, R0, 0x1, RZ, 0xc0, !PT ;  /* 0x0000000100001812 */ /* 0x000fe400078ec0ff */
[----:B------:R-:W-:Y:S02]  /*5d90*/  CS2R R50, SRZ ;  /* 0x0000000000327805 */ /* 0x000fe4000001ff00 */
[----:B------:R-:W-:Y:S02]  /*5da0*/  SHF.L.U32 R3, R76, 0x1f, RZ ;  /* 0x0000001f4c037819 */ /* 0x000fe400000006ff */
[----:B------:R-:W-:Y:S02]  /*5db0*/  CS2R R48, SRZ ;  /* 0x0000000000307805 */ /* 0x000fe4000001ff00 */
[----:B------:R-:W-:Y:S02]  /*5dc0*/  ISETP.NE.U32.OR P5, PT, R0, 0x1, !P1 ;  /* 0x000000010000780c */ /* 0x000fe40004fa5470 */
[----:B------:R-:W-:Y:S02]  /*5dd0*/  CS2R R54, SRZ ;  /* 0x0000000000367805 */ /* 0x000fe4000001ff00 */
[----:B------:R-:W-:Y:S02]  /*5de0*/  PLOP3.LUT P2, PT, PT, PT, UP1, 0x80, 0x8 ;  /* 0x000000000008781c */ /* 0x000fe40003f4f018 */
[----:B------:R-:W-:Y:S02]  /*5df0*/  CS2R R52, SRZ ;  /* 0x0000000000347805 */ /* 0x000fe4000001ff00 */
[----:B------:R-:W-:Y:S02]  /*5e00*/  LOP3.LUT P4, R84, R67, 0xff, RZ, 0xc0, !PT ;  /* 0x000000ff43547812 */ /* 0x000fe4000788c0ff */
[----:B------:R-:W-:Y:S02]  /*5e10*/  CS2R R58, SRZ ;  /* 0x00000000003a7805 */ /* 0x000fe4000001ff00 */
[----:B------:R-:W-:Y:S02]  /*5e20*/  SEL R0, RZ, 0xffffffff, P3 ;  /* 0xffffffffff007807 */ /* 0x000fe40001800000 */
[----:B------:R-:W-:Y:S02]  /*5e30*/  CS2R R56, SRZ ;  /* 0x0000000000387805 */ /* 0x000fe4000001ff00 */
[----:B------:R-:W-:Y:S02]  /*5e40*/  P2R R87, PR, RZ, 0x20 ;  /* 0x00000020ff577803 */ /* 0x000fe40000000000 */
[----:B------:R-:W-:Y:S02]  /*5e50*/  @P5 SHF.L.U32 R2, R77, 0x1f, RZ ;  /* 0x0000001f4d025819 */ /* 0x000fe400000006ff */
[----:B------:R-:W-:Y:S02]  /*5e60*/  @P2 SEL R0, R5, R0, !P4 ;  /* 0x0000000005002207 */ /* 0x000fe40006000000 */
[----:B------:R-:W1:Y:S02]  /*5e70*/  @P5 SYNCS.PHASECHK.TRANS64.TRYWAIT P1, [UR36+0x80], R2 ;  /* 0x00008002ff0055a7 */ /* 0x000e640008021124 */
[----:B------:R-:W-:Y:S04]  /*5e80*/  LOP3.LUT R0, R0, 0x1, RZ, 0xc0, !PT ;  /* 0x0000000100007812 */ /* 0x000fe800078ec0ff */
[----:B------:R-:W-:Y:S04]  /*5e90*/  ISETP.NE.U32.AND P2, PT, R0, 0x1, PT ;  /* 0x000000010000780c */ /* 0x000fe80003f45070 */
[----:B------:R-:W-:Y:S01]  /*5ea0*/  P2R R90, PR, RZ, 0x4 ;  /* 0x00000004ff5a7803 */ /* 0x000fe20000000000 */
[----:B------:R3:W4:Y:S01]  /*5eb0*/  SYNCS.PHASECHK.TRANS64.TRYWAIT P0, [R88+URZ+0xf0], R3 ;  /* 0x0000f003580075a7 */ /* 0x00072200080011ff */
[----:B-1----:R-:W-:Y:S01]  /*5ec0*/  @P5 SEL R89, RZ, 0x1, !P1 ;  /* 0x00000001ff595807 */ /* 0x002fe20004800000 */
[----:B---3--:R-:W-:Y:S06]  /*5ed0*/  @!P5 BRA `(.L_x_99) ;  /* 0x000000000058d947 */ /* 0x008fec0003800000 */
[----:B------:R-:W-:Y:S01]  /*5ee0*/  IMAD.MOV.U32 R47, RZ, RZ, RZ ;  /* 0x000000ffff2f7224 */ /* 0x000fe200078e00ff */
[----:B------:R-:W-:Y:S01]  /*5ef0*/  ISETP.NE.AND P1, PT, R89, RZ, PT ;  /* 0x000000ff5900720c */ /* 0x000fe20003f25270 */
[----:B------:R-:W-:Y:S01]  /*5f00*/  BSSY B0, `(.L_x_100) ;  /* 0x000000c000007945 */ /* 0x000fe20003800000 */
[----:B------:R-:W-:Y:S02]  /*5f10*/  CS2R R58, SRZ ;  /* 0x00000000003a7805 */ /* 0x000fe4000001ff00 */
[----:B------:R-:W-:Y:S02]  /*5f20*/  CS2R R56, SRZ ;  /* 0x0000000000387805 */ /* 0x000fe4000001ff00 */
[----:B------:R-:W-:Y:S02]  /*5f30*/  CS2R R54, SRZ ;  /* 0x0000000000367805 */ /* 0x000fe4000001ff00 */
[----:B------:R-:W-:Y:S02]  /*5f40*/  CS2R R52, SRZ ;  /* 0x0000000000347805 */ /* 0x000fe4000001ff00 */
[----:B------:R-:W-:Y:S02]  /*5f50*/  CS2R R50, SRZ ;  /* 0x0000000000327805 */ /* 0x000fe4000001ff00 */
[----:B------:R-:W-:Y:S02]  /*5f60*/  CS2R R48, SRZ ;  /* 0x0000000000307805 */ /* 0x000fe4000001ff00 */
[----:B------:R-:W-:Y:S01]  /*5f70*/  CS2R R44, SRZ ;  /* 0x00000000002c7805 */ /* 0x000fe2000001ff00 */
[----:B------:R-:W-:Y:S06]  /*5f80*/  @P1 BRA `(.L_x_101) ;  /* 0x00000000000c1947 */ /* 0x000fec0003800000 */
[----:B------:R-:W-:Y:S04]  /*5f90*/  SHF.L.U32 R5, R77, 0x1f, RZ ;  /* 0x0000001f4d057819 */ /* 0x000fe800000006ff */
[----:B------:R-:W1:Y:S02]  /*5fa0*/  SYNCS.PHASECHK.TRANS64.TRYWAIT P1, [UR36+0x80], R5 ;  /* 0x00008005ff0075a7 */ /* 0x000e640008021124 */
[----:B-1----:R-:W-:Y:S05]  /*5fb0*/  @!P1 BRA `(.L_x_102) ;  /* 0x0000003000c49947 */ /* 0x002fea0003800000 */
.L_x_101:
[----:B------:R-:W-:Y:S05]  /*5fc0*/  BSYNC B0 ;  /* 0x0000000000007941 */ /* 0x000fea0003800000 */
.L_x_100:
[----:B------:R-:W-:Y:S01]  /*5fd0*/  ISETP.NE.AND P1, PT, R90, RZ, PT ;  /* 0x000000ff5a00720c */ /* 0x000fe20003f25270 */
[----:B------:R-:W-:Y:S11]  /*5fe0*/  HFMA2 R43, -RZ, RZ, 0, 5.9604644775390625e-08 ;  /* 0x00000001ff2b7431 */ /* 0x000ff600000001ff */
[----:B------:R-:W-:Y:S01]  /*5ff0*/  @!UPT UIADD3 URZ, UPT, UPT, URZ, URZ, URZ ;  /* 0x000000fffffff290 */ /* 0x000fe2000fffe0ff */
[----:B------:R3:W1:Y:S04]  /*6000*/  @P1 LDS.128 R56, [R80] ;  /* 0x0000000050381984 */ /* 0x0006680000000c00 */
[----:B------:R3:W1:Y:S04]  /*6010*/  @P1 LDS.128 R52, [R79+0x10] ;  /* 0x000010004f341984 */ /* 0x0006680000000c00 */
[----:B------:R3:W1:Y:S04]  /*6020*/  @P1 LDS.128 R48, [R78+0x20] ;  /* 0x000020004e301984 */ /* 0x0006680000000c00 */
[----:B------:R3:W1:Y:S02]  /*6030*/  @P1 LDS.128 R44, [R86+0x30] ;  /* 0x00003000562c1984 */ /* 0x0006640000000c00 */
.L_x_99:
[----:B------:R-:W-:Y:S05]  /*6040*/  BSYNC B1 ;  /* 0x0000000000017941 */ /* 0x000fea0003800000 */
.L_x_98:
[----:B-1----:R-:W-:Y:S04]  /*6050*/  SHF.R.U32.HI R5, RZ, 0x15, R34 ;  /* 0x00000015ff057819 */ /* 0x002fe80000011622 */
[----:B------:R-:W-:Y:S01]  /*6060*/  LOP3.LUT P1, RZ, R5, 0x3, R72, 0x48, !PT ;  /* 0x0000000305ff7812 */ /* 0x000fe20007824848 */
[----:B------:R-:W-:Y:S01]  /*6070*/  @!UPT UIADD3 URZ, UPT, UPT, URZ, URZ, URZ ;  /* 0x000000fffffff290 */ /* 0x000fe2000fffe0ff */
[----:B----4-:R-:W-:Y:S11]  /*6080*/  @P0 BRA `(.L_x_103) ;  /* 0x0000000000080947 */ /* 0x010ff60003800000 */
[----:B------:R-:W1:Y:S02]  /*6090*/  SYNCS.PHASECHK.TRANS64.TRYWAIT P0, [R88+URZ+0xf0], R3 ;  /* 0x0000f003580075a7 */ /* 0x000e6400080011ff */
[----:B-1----:R-:W-:Y:S05]  /*60a0*/  @!P0 BRA `(.L_x_104) ;  /* 0x0000003000a08947 */ /* 0x002fea0003800000 */
.L_x_103:
[----:B------:R-:W-:Y:S05]  /*60b0*/  @!P1 BRA `(.L_x_105) ;  /* 0x0000000000409947 */ /* 0x000fea0003800000 */
[----:B------:R-:W4:Y:S01]  /*60c0*/  LDCU.64 UR8, c[0x4][0x70] ;  /* 0x01000e00ff0877ac */ /* 0x000f220008000a00 */
[----:B-1----:R-:W-:Y:S01]  /*60d0*/  MOV R3, 0x0 ;  /* 0x0000000000037802 */ /* 0x002fe20000000f00 */
[----:B------:R-:W-:Y:S02]  /*60e0*/  HFMA2 R12, -RZ, RZ, 0, 5.9604644775390625e-08 ;  /* 0x00000001ff0c7431 */ /* 0x000fe400000001ff */
[----:B------:R-:W-:Y:S02]  /*60f0*/  IMAD.MOV.U32 R8, RZ, RZ, 0x192 ;  /* 0x00000192ff087424 */ /* 0x000fe400078e00ff */
[----:B------:R-:W-:Y:S01]  /*6100*/  IMAD.MOV.U32 R13, RZ, RZ, RZ ;  /* 0x000000ffff0d7224 */ /* 0x000fe200078e00ff */
[----:B------:R-:W1:Y:S01]  /*6110*/  LDCU.64 UR6, c[0x4][0x78] ;  /* 0x01000f00ff0677ac */ /* 0x000e620008000a00 */
[----:B------:R-:W2:Y:S01]  /*6120*/  LDC.64 R2, c[0x4][R3] ;  /* 0x0100000003027b82 */ /* 0x000ea20000000a00 */
[----:B------:R-:W5:Y:S01]  /*6130*/  LDCU.64 UR4, c[0x4][0x10] ;  /* 0x01000200ff0477ac */ /* 0x000f620008000a00 */
[----:B----4-:R-:W-:Y:S01]  /*6140*/  MOV R5, UR9 ;  /* 0x0000000900057c02 */ /* 0x010fe20008000f00 */
[----:B------:R-:W-:Y:S01]  /*6150*/  IMAD.U32 R4, RZ, RZ, UR8 ;  /* 0x00000008ff047e24 */ /* 0x000fe2000f8e00ff */
[----:B-1----:R-:W-:Y:S01]  /*6160*/  MOV R7, UR7 ;  /* 0x0000000700077c02 */ /* 0x002fe20008000f00 */
[----:B------:R-:W-:Y:S01]  /*6170*/  IMAD.U32 R6, RZ, RZ, UR6 ;  /* 0x00000006ff067e24 */ /* 0x000fe2000f8e00ff */
[----:B-----5:R-:W-:Y:S01]  /*6180*/  MOV R11, UR5 ;  /* 0x00000005000b7c02 */ /* 0x020fe20008000f00 */
[----:B------:R-:W-:Y:S02]  /*6190*/  IMAD.U32 R10, RZ, RZ, UR4 ;  /* 0x00000004ff0a7e24 */ /* 0x000fe4000f8e00ff */
[----:B------:R-:W-:Y:S07]  /*61a0*/  LEPC R20, `(.L_x_105) ;  /* 0x000000001014794e */ /* 0x000fee0000000000 */
[----:B--23--:R-:W-:Y:S05]  /*61b0*/  CALL.ABS.NOINC R2 ;  /* 0x0000000002007343 */ /* 0x00cfea0003c00000 */
.L_x_105:
[----:B------:R-:W-:Y:S01]  /*61c0*/  LOP3.LUT R20, R56, 0xffffe000, RZ, 0xc0, !PT ;  /* 0xffffe00038147812 */ /* 0x000fe200078ec0ff */
[----:B------:R-:W-:Y:S05]  /*61d0*/  WARPSYNC.ALL ;  /* 0x0000000000007948 */ /* 0x000fea0003800000 */
[----:B------:R-:W-:Y:S01]  /*61e0*/  R2UR UR4, R34 ;  /* 0x00000000220472ca */ /* 0x000fe200000e0000 */
[----:B------:R-:W-:Y:S01]  /*61f0*/  BSSY.RECONVERGENT B0, `(.L_x_106) ;  /* 0x0000058000007945 */ /* 0x000fe20003800200 */
[----:B------:R-:W-:Y:S02]  /*6200*/  LOP3.LUT R21, R57, 0xffffe000, RZ, 0xc0, !PT ;  /* 0xffffe00039157812 */ /* 0x000fe400078ec0ff */
[----:B------:R-:W-:Y:S02]  /*6210*/  LOP3.LUT R40, R58, 0xffffe000, RZ, 0xc0, !PT ;  /* 0xffffe0003a287812 */ /* 0x000fe400078ec0ff */
[----:B------:R-:W-:Y:S02]  /*6220*/  LOP3.LUT R41, R52, 0xffffe000, RZ, 0xc0, !PT ;  /* 0xffffe00034297812 */ /* 0x000fe400078ec0ff */
[----:B------:R-:W-:Y:S05]  /*6230*/  ISETP.NE.AND P0, PT, R82, RZ, PT ;  /* 0x000000ff5200720c */ /* 0x000fea0003f05270 */
[----:B------:R-:W2:Y:S02]  /*6240*/  LDTM.x16 R4, tmem[UR4] ;  /* 0x00000004000479ee */ /* 0x000ea40008240000 */
[C---:B--2---:R-:W-:Y:S01]  /*6250*/  FMUL R0, R32.reuse, R4 ;  /* 0x0000000420007220 */ /* 0x044fe20000400000 */
[C---:B------:R-:W-:Y:S01]  /*6260*/  FMUL R2, R32.reuse, R5 ;  /* 0x0000000520027220 */ /* 0x040fe20000400000 */
[C---:B-1----:R-:W-:Y:S01]  /*6270*/  FMUL R3, R32.reuse, R6 ;  /* 0x0000000620037220 */ /* 0x042fe20000400000 */
[----:B------:R-:W-:Y:S01]  /*6280*/  FMUL R7, R32, R7 ;  /* 0x0000000720077220 */ /* 0x000fe20000400000 */
[----:B------:R-:W-:Y:S01]  /*6290*/  FFMA R36, R35, R20, R0 ;  /* 0x0000001423247223 */ /* 0x000fe20000000000 */
[----:B------:R-:W-:Y:S01]  /*62a0*/  LOP3.LUT R20, R59, 0xffffe000, RZ, 0xc0, !PT ;  /* 0xffffe0003b147812 */ /* 0x000fe200078ec0ff */
[C---:B------:R-:W-:Y:S01]  /*62b0*/  FFMA R37, R35.reuse, R21, R2 ;  /* 0x0000001523257223 */ /* 0x040fe20000000002 */
[----:B------:R-:W-:Y:S01]  /*62c0*/  LOP3.LUT R21, R54, 0xffffe000, RZ, 0xc0, !PT ;  /* 0xffffe00036157812 */ /* 0x000fe200078ec0ff */
[----:B------:R-:W-:Y:S01]  /*62d0*/  FFMA R38, R35, R40, R3 ;  /* 0x0000002823267223 */ /* 0x000fe20000000003 */
[----:B------:R-:W-:Y:S01]  /*62e0*/  LOP3.LUT R40, R53, 0xffffe000, RZ, 0xc0, !PT ;  /* 0xffffe00035287812 */ /* 0x000fe200078ec0ff */
[----:B------:R-:W-:Y:S01]  /*62f0*/  FFMA R39, R35, R20, R7 ;  /* 0x0000001423277223 */ /* 0x000fe20000000007 */
[----:B------:R-:W-:Y:S01]  /*6300*/  LOP3.LUT R20, R55, 0xffffe000, RZ, 0xc0, !PT ;  /* 0xffffe00037147812 */ /* 0x000fe200078ec0ff */
[C---:B------:R-:W-:Y:S01]  /*6310*/  FMUL R4, R32.reuse, R8 ;  /* 0x0000000820047220 */ /* 0x040fe20000400000 */
[----:B------:R-:W-:Y:S01]  /*6320*/  F2FP.TF32.F32.PACK_B R36, R36 ;  /* 0x00000024ff24723e */ /* 0x000fe200024050ff */
[C---:B------:R-:W-:Y:S01]  /*6330*/  FMUL R5, R32.reuse, R9 ;  /* 0x0000000920057220 */ /* 0x040fe20000400000 */
[----:B------:R-:W-:Y:S01]  /*6340*/  F2FP.TF32.F32.PACK_B R37, R37 ;  /* 0x00000025ff25723e */ /* 0x000fe200024050ff */
[C---:B------:R-:W-:Y:S01]  /*6350*/  FMUL R6, R32.reuse, R10 ;  /* 0x0000000a20067220 */ /* 0x040fe20000400000 */
[----:B------:R-:W-:Y:S01]  /*6360*/  FMUL R11, R32, R11 ;  /* 0x0000000b200b7220 */ /* 0x000fe20000400000 */
[----:B------:R-:W-:Y:S01]  /*6370*/  F2FP.TF32.F32.PACK_B R38, R38 ;  /* 0x00000026ff26723e */ /* 0x000fe200024050ff */
[C---:B------:R-:W-:Y:S01]  /*6380*/  FFMA R4, R35.reuse, R41, R4 ;  /* 0x0000002923047223 */ /* 0x040fe20000000004 */
[----:B------:R-:W-:Y:S01]  /*6390*/  F2FP.TF32.F32.PACK_B R39, R39 ;  /* 0x00000027ff27723e */ /* 0x000fe200024050ff */
[C---:B------:R-:W-:Y:S01]  /*63a0*/  FFMA R5, R35.reuse, R40, R5 ;  /* 0x0000002823057223 */ /* 0x040fe20000000005 */
[C---:B------:R-:W-:Y:S01]  /*63b0*/  FFMA R6, R35.reuse, R21, R6 ;  /* 0x0000001523067223 */ /* 0x040fe20000000006 */
[----:B------:R-:W-:Y:S01]  /*63c0*/  FFMA R7, R35, R20, R11 ;  /* 0x0000001423077223 */ /* 0x000fe2000000000b */
[----:B------:R-:W-:Y:S01]  /*63d0*/  LOP3.LUT R41, R48, 0xffffe000, RZ, 0xc0, !PT ;  /* 0xffffe00030297812 */ /* 0x000fe200078ec0ff */
[----:B------:R1:W-:Y:S01]  /*63e0*/  STS.128 [R80], R36 ;  /* 0x0000002450007388 */ /* 0x0003e20000000c00 */
[----:B------:R-:W-:Y:S01]  /*63f0*/  LOP3.LUT R40, R49, 0xffffe000, RZ, 0xc0, !PT ;  /* 0xffffe00031287812 */ /* 0x000fe200078ec0ff */
[C---:B------:R-:W-:Y:S01]  /*6400*/  FMUL R8, R32.reuse, R12 ;  /* 0x0000000c20087220 */ /* 0x040fe20000400000 */
[----:B------:R-:W-:Y:S01]  /*6410*/  FMUL R9, R32, R13 ;  /* 0x0000000d20097220 */ /* 0x000fe20000400000 */
[----:B------:R-:W-:Y:S01]  /*6420*/  LOP3.LUT R21, R50, 0xffffe000, RZ, 0xc0, !PT ;  /* 0xffffe00032157812 */ /* 0x000fe200078ec0ff */
[C---:B------:R-:W-:Y:S01]  /*6430*/  FMUL R10, R32.reuse, R14 ;  /* 0x0000000e200a7220 */ /* 0x040fe20000400000 */
[----:B------:R-:W-:Y:S01]  /*6440*/  LOP3.LUT R20, R51, 0xffffe000, RZ, 0xc0, !PT ;  /* 0xffffe00033147812 */ /* 0x000fe200078ec0ff */
[----:B------:R-:W-:Y:S01]  /*6450*/  FMUL R15, R32, R15 ;  /* 0x0000000f200f7220 */ /* 0x000fe20000400000 */
[----:B------:R-:W-:Y:S01]  /*6460*/  F2FP.TF32.F32.PACK_B R4, R4 ;  /* 0x00000004ff04723e */ /* 0x000fe200024050ff */
[C---:B------:R-:W-:Y:S01]  /*6470*/  FFMA R8, R35.reuse, R41, R8 ;  /* 0x0000002923087223 */ /* 0x040fe20000000008 */
[----:B------:R-:W-:Y:S01]  /*6480*/  F2FP.TF32.F32.PACK_B R5, R5 ;  /* 0x00000005ff05723e */ /* 0x000fe200024050ff */
[C---:B------:R-:W-:Y:S01]  /*6490*/  FFMA R9, R35.reuse, R40, R9 ;  /* 0x0000002823097223 */ /* 0x040fe20000000009 */
[----:B------:R-:W-:Y:S01]  /*64a0*/  F2FP.TF32.F32.PACK_B R6, R6 ;  /* 0x00000006ff06723e */ /* 0x000fe200024050ff */
[C---:B------:R-:W-:Y:S01]  /*64b0*/  FFMA R10, R35.reuse, R21, R10 ;  /* 0x00000015230a7223 */ /* 0x040fe2000000000a */
[----:B------:R-:W-:Y:S01]  /*64c0*/  F2FP.TF32.F32.PACK_B R7, R7 ;  /* 0x00000007ff07723e */ /* 0x000fe200024050ff */
[----:B------:R-:W-:Y:S01]  /*64d0*/  FFMA R11, R35, R20, R15 ;  /* 0x00000014230b7223 */ /* 0x000fe2000000000f */
[----:B------:R-:W-:Y:S01]  /*64e0*/  LOP3.LUT R41, R44, 0xffffe000, RZ, 0xc0, !PT ;  /* 0xffffe0002c297812 */ /* 0x000fe200078ec0ff */
[C---:B------:R-:W-:Y:S01]  /*64f0*/  FMUL R12, R32.reuse, R16 ;  /* 0x00000010200c7220 */ /* 0x040fe20000400000 */
[----:B------:R-:W-:Y:S01]  /*6500*/  LOP3.LUT R40, R45, 0xffffe000, RZ, 0xc0, !PT ;  /* 0xffffe0002d287812 */ /* 0x000fe200078ec0ff */
[----:B------:R1:W-:Y:S01]  /*6510*/  STS.128 [R79+0x10], R4 ;  /* 0x000010044f007388 */ /* 0x0003e20000000c00 */
        /* <DEDUP_REMOVED lines=13> */
[----:B------:R-:W-:Y:S02]  /*65f0*/  F2FP.TF32.F32.PACK_B R12, R12 ;  /* 0x0000000cff0c723e */ /* 0x000fe400024050ff */
[----:B------:R-:W-:Y:S01]  /*6600*/  F2FP.TF32.F32.PACK_B R13, R13 ;  /* 0x0000000dff0d723e */ /* 0x000fe200024050ff */
[----:B------:R1:W-:Y:S01]  /*6610*/  STS.128 [R78+0x20], R8 ;  /* 0x000020084e007388 */ /* 0x0003e20000000c00 */
[----:B------:R-:W-:Y:S02]  /*6620*/  F2FP.TF32.F32.PACK_B R14, R14 ;  /* 0x0000000eff0e723e */ /* 0x000fe400024050ff */
[----:B------:R-:W-:Y:S05]  /*6630*/  F2FP.TF32.F32.PACK_B R15, R15 ;  /* 0x0000000fff0f723e */ /* 0x000fea00024050ff */
[----:B------:R1:W-:Y:S01]  /*6640*/  STS.128 [R86+0x30], R12 ;  /* 0x0000300c56007388 */ /* 0x0003e20000000c00 */
[----:B------:R-:W-:Y:S01]  /*6650*/  @!PT LDS RZ, [RZ] ;  /* 0x00000000fffff984 */ /* 0x000fe20000000800 */
[----:B------:R-:W-:Y:S01]  /*6660*/  @!PT LDS RZ, [RZ] ;  /* 0x00000000fffff984 */ /* 0x000fe20000000800 */
[----:B------:R-:W-:Y:S01]  /*6670*/  @!PT LDS RZ, [RZ] ;  /* 0x00000000fffff984 */ /* 0x000fe20000000800 */
[----:B------:R-:W-:Y:S01]  /*6680*/  @!PT LDS RZ, [RZ] ;  /* 0x00000000fffff984 */ /* 0x000fe20000000800 */
[----:B------:R2:W-:Y:S07]  /*6690*/  MEMBAR.ALL.CTA ;  /* 0x0000000000007992 */ /* 0x0005ee0000008000 */
[----:B--2---:R-:W2:Y:S02]  /*66a0*/  FENCE.VIEW.ASYNC.S ;  /* 0x00000000000073c6 */ /* 0x004ea40000000000 */
[----:B--2---:R-:W-:Y:S06]  /*66b0*/  BAR.SYNC.DEFER_BLOCKING 0x1, 0x80 ;  /* 0x0042000000007b1d */ /* 0x004fec0000010000 */
[----:B------:R-:W-:Y:S05]  /*66c0*/  @P0 BRA `(.L_x_107) ;  /* 0x0000000000280947 */ /* 0x000fea0003800000 */
[----:B------:R-:W-:Y:S02]  /*66d0*/  UIADD3 UR4, UPT, UPT, UR36, 0x200, URZ ;  /* 0x0000020024047890 */ /* 0x000fe4000fffe0ff */
[----:B------:R-:W-:Y:S01]  /*66e0*/  UIADD3 UR6, UP0, UPT, UR54, 0x680, URZ ;  /* 0x0000068036067890 */ /* 0x000fe2000ff1e0ff */
[----:B------:R-:W-:Y:S03]  /*66f0*/  UMOV UR43, UR52 ;  /* 0x00000034002b7c82 */ /* 0x000fe60008000000 */
[----:B------:R-:W-:Y:S01]  /*6700*/  MOV R73, UR4 ;  /* 0x0000000400497c02 */ /* 0x000fe20008000f00 */
[----:B------:R-:W-:Y:S03]  /*6710*/  UIADD3.X UR7, UPT, UPT, URZ, UR55, URZ, UP0, !UPT ;  /* 0x00000037ff077290 */ /* 0x000fe600087fe4ff */
[----:B------:R-:W-:Y:S11]  /*6720*/  R2UR UR40, R73 ;  /* 0x00000000492872ca */ /* 0x000ff600000e0000 */
[----:B------:R-:W-:Y:S02]  /*6730*/  @!UPT UIADD3 URZ, UPT, UPT, URZ, URZ, URZ ;  /* 0x000000fffffff290 */ /* 0x000fe4000fffe0ff */
[----:B------:R2:W-:Y:S01]  /*6740*/  UTMASTG.3D [UR40], [UR6] ;  /* 0x00000028060073b5 */ /* 0x0005e20008010000 */
[----:B------:R0:W-:Y:S01]  /*6750*/  UTMACMDFLUSH ;  /* 0x00000000000079b7 */ /* 0x0001e20000000000 */
[----:B--2---:R-:W-:Y:S04]  /*6760*/  DEPBAR.LE SB0, 0x1 ;  /* 0x000080400000791a */ /* 0x004fe80000000000 */
.L_x_107:
[----:B------:R-:W-:Y:S05]  /*6770*/  BSYNC.RECONVERGENT B0 ;  /* 0x0000000000007941 */ /* 0x000fea0003800200 */
.L_x_106:
[----:B------:R-:W-:Y:S01]  /*6780*/  BAR.SYNC.DEFER_BLOCKING 0x1, 0x80 ;  /* 0x0042000000007b1d */ /* 0x000fe20000010000 */
[----:B------:R-:W-:Y:S01]  /*6790*/  ISETP.NE.AND P1, PT, R87, RZ, PT ;  /* 0x000000ff5700720c */ /* 0x000fe20003f25270 */
[----:B------:R-:W-:Y:S01]  /*67a0*/  UISETP.NE.AND UP0, UPT, UR48, URZ, UPT ;  /* 0x000000ff3000728c */ /* 0x000fe2000bf05270 */
[----:B------:R-:W-:Y:S11]  /*67b0*/  LEA R3, R43, UR36, 0x3 ;  /* 0x000000242b037c11 */ /* 0x000ff6000f8e18ff */
[----:B------:R-:W-:Y:S01]  /*67c0*/  @P1 SHF.L.U32 R2, R77, 0x1f, RZ ;  /* 0x0000001f4d021819 */ /* 0x000fe200000006ff */
[----:B------:R-:W-:Y:S06]  /*67d0*/  BRA.U !UP0, `(.L_x_108) ;  /* 0x0000000108247547 */ /* 0x000fec000b800000 */
[----:B-1----:R-:W-:Y:S01]  /*67e0*/  IMAD.U32 R5, RZ, RZ, UR50 ;  /* 0x00000032ff057e24 */ /* 0x002fe2000f8e00ff */
[----:B------:R-:W-:Y:S01]  /*67f0*/  MOV R0, UR37 ;  /* 0x0000002500007c02 */ /* 0x000fe20008000f00 */
[----:B------:R-:W-:Y:S03]  /*6800*/  UIADD3 UR50, UPT, UPT, UR50, 0x1, URZ ;  /* 0x0000000132327890 */ /* 0x000fe6000fffe0ff */
[----:B------:R-:W-:Y:S01]  /*6810*/  @P1 LEA R5, R5, UR36, 0x3 ;  /* 0x0000002405051c11 */ /* 0x000fe2000f8e18ff */
[----:B------:R-:W-:Y:S04]  /*6820*/  UISETP.NE.AND UP0, UPT, UR50, 0x4, UPT ;  /* 0x000000043200788c */ /* 0x000fe8000bf05270 */
[----:B------:R-:W-:Y:S01]  /*6830*/  @P1 VIADD R5, R5, 0xa0 ;  /* 0x000000a005051836 */ /* 0x000fe20000000000 */
[----:B------:R-:W-:Y:S04]  /*6840*/  USEL UR50, UR50, URZ, UP0 ;  /* 0x000000ff32327287 */ /* 0x000fe80008000000 */
[----:B------:R-:W-:Y:S04]  /*6850*/  @P1 PRMT R0, R0, 0x654, R5 ;  /* 0x0000065400001816 */ /* 0x000fe80000000005 */
[----:B------:R2:W-:Y:S04]  /*6860*/  @P1 SYNCS.ARRIVE.TRANS64.RED.A1T0 RZ, [R0+URZ], RZ ;  /* 0x000000ff00ff19a7 */ /* 0x0005e800081004ff */
.L_x_108:
[----:B------:R-:W4:Y:S01]  /*6870*/  @P1 SYNCS.PHASECHK.TRANS64.TRYWAIT P0, [R3+URZ+0x80], R2 ;  /* 0x00008002030015a7 */ /* 0x000f2200080011ff */
[----:B------:R-:W-:Y:S01]  /*6880*/  BSSY B1, `(.L_x_109) ;  /* 0x0000016000017945 */ /* 0x000fe20003800000 */
[----:B----4-:R-:W-:Y:S03]  /*6890*/  @P1 SEL R89, RZ, 0x1, !P0 ;  /* 0x00000001ff591807 */ /* 0x010fe60004000000 */
[----:B------:R-:W-:Y:S05]  /*68a0*/  @!P1 BRA `(.L_x_110) ;  /* 0x00000000004c9947 */ /* 0x000fea0003800000 */
[----:B------:R-:W-:Y:S01]  /*68b0*/  ISETP.NE.AND P0, PT, R89, RZ, PT ;  /* 0x000000ff5900720c */ /* 0x000fe20003f05270 */
[----:B------:R-:W-:Y:S01]  /*68c0*/  BSSY B0, `(.L_x_111) ;  /* 0x000000b000007945 */ /* 0x000fe20003800000 */
[----:B------:R-:W-:Y:S11]  /*68d0*/  ISETP.NE.AND P1, PT, R90, RZ, PT ;  /* 0x000000ff5a00720c */ /* 0x000ff60003f25270 */
[----:B------:R-:W-:Y:S02]  /*68e0*/  @!UPT UIADD3 URZ, UPT, UPT, URZ, URZ, URZ ;  /* 0x000000fffffff290 */ /* 0x000fe4000fffe0ff */
[C---:B-1----:R-:W-:Y:S01]  /*68f0*/  @P1 IMAD R6, R43.reuse, 0x2000, R80 ;  /* 0x000020002b061824 */ /* 0x042fe200078e0250 */
[C---:B------:R-:W-:Y:S01]  /*6900*/  @P1 LEA R4, R43.reuse, R78, 0xd ;  /* 0x0000004e2b041211 */ /* 0x040fe200078e68ff */
[C---:B------:R-:W-:Y:S02]  /*6910*/  @P1 IMAD R5, R43.reuse, 0x2000, R79 ;  /* 0x000020002b051824 */ /* 0x040fe400078e024f */
[----:B------:R-:W-:Y:S01]  /*6920*/  @P1 IMAD R2, R43, 0x2000, R86 ;  /* 0x000020002b021824 */ /* 0x000fe200078e0256 */
[----:B------:R-:W-:Y:S06]  /*6930*/  @P0 BRA `(.L_x_112) ;  /* 0x00000000000c0947 */ /* 0x000fec0003800000 */
[----:B--2---:R-:W-:Y:S04]  /*6940*/  SHF.L.U32 R0, R77, 0x1f, RZ ;  /* 0x0000001f4d007819 */ /* 0x004fe800000006ff */
[----:B------:R-:W1:Y:S02]  /*6950*/  SYNCS.PHASECHK.TRANS64.TRYWAIT P0, [R3+URZ+0x80], R0 ;  /* 0x00008000030075a7 */ /* 0x000e6400080011ff */
[----:B-1----:R-:W-:Y:S05]  /*6960*/  @!P0 BRA `(.L_x_113) ;  /* 0x0000002800848947 */ /* 0x002fea0003800000 */
.L_x_112:
[----:B------:R-:W-:Y:S05]  /*6970*/  BSYNC B0 ;  /* 0x0000000000007941 */ /* 0x000fea0003800000 */
.L_x_111:
[----:B------:R-:W-:Y:S02]  /*6980*/  ISETP.NE.AND P0, PT, R90, RZ, PT ;  /* 0x000000ff5a00720c */ /* 0x000fe40003f05270 */
[----:B------:R-:W-:Y:S11]  /*6990*/  IADD3 R43, PT, PT, R43, 0x1, RZ ;  /* 0x000000012b2b7810 */ /* 0x000ff60007ffe0ff */
[----:B------:R4:W1:Y:S04]  /*69a0*/  @P0 LDS.128 R56, [R6] ;  /* 0x0000000006380984 */ /* 0x0008680000000c00 */
[----:B------:R4:W1:Y:S04]  /*69b0*/  @P0 LDS.128 R52, [R5+0x10] ;  /* 0x0000100005340984 */ /* 0x0008680000000c00 */
[----:B------:R4:W1:Y:S04]  /*69c0*/  @P0 LDS.128 R48, [R4+0x20] ;  /* 0x0000200004300984 */ /* 0x0008680000000c00 */
[----:B------:R4:W1:Y:S02]  /*69d0*/  @P0 LDS.128 R44, [R2+0x30] ;  /* 0x00003000022c0984 */ /* 0x0008640000000c00 */
.L_x_110:
[----:B------:R-:W-:Y:S05]  /*69e0*/  BSYNC B1 ;  /* 0x0000000000017941 */ /* 0x000fea0003800000 */
.L_x_109:
[----:B-1----:R-:W-:Y:S05]  /*69f0*/  VIADD R3, R34, 0x10 ;  /* 0x0000001022037836 */ /* 0x002fea0000000000 */
[----:B------:R-:W-:Y:S04]  /*6a00*/  SHF.R.U32.HI R3, RZ, 0x15, R3 ;  /* 0x00000015ff037819 */ /* 0x000fe80000011603 */
[----:B------:R-:W-:Y:S11]  /*6a10*/  LOP3.LUT P0, RZ, R3, 0x3, R72, 0x48, !PT ;  /* 0x0000000303ff7812 */ /* 0x000ff60007804848 */
[----:B------:R-:W-:Y:S02]  /*6a20*/  @!UPT UIADD3 URZ, UPT, UPT, URZ, URZ, URZ ;  /* 0x000000fffffff290 */ /* 0x000fe4000fffe0ff */
[----:B------:R-:W-:Y:S05]  /*6a30*/  @!P0 BRA `(.L_x_114) ;  /* 0x0000000000408947 */ /* 0x000fea0003800000 */
[----:B------:R-:W1:Y:S01]  /*6a40*/  LDCU.64 UR8, c[0x4][0x70] ;  /* 0x01000e00ff0877ac */ /* 0x000e620008000a00 */
[----:B------:R-:W-:Y:S01]  /*6a50*/  MOV R3, 0x0 ;  /* 0x0000000000037802 */ /* 0x000fe20000000f00 */
[----:B------:R-:W-:Y:S02]  /*6a60*/  HFMA2 R12, -RZ, RZ, 0, 5.9604644775390625e-08 ;  /* 0x00000001ff0c7431 */ /* 0x000fe400000001ff */
[----:B------:R-:W-:Y:S02]  /*6a70*/  IMAD.MOV.U32 R8, RZ, RZ, 0x192 ;  /* 0x00000192ff087424 */ /* 0x000fe400078e00ff */
[----:B------:R-:W-:Y:S01]  /*6a80*/  IMAD.MOV.U32 R13, RZ, RZ, RZ ;  /* 0x000000ffff0d7224 */ /* 0x000fe200078e00ff */
[----:B------:R-:W5:Y:S01]  /*6a90*/  LDCU.64 UR6, c[0x4][0x78] ;  /* 0x01000f00ff0677ac */ /* 0x000f620008000a00 */
[----:B----4-:R-:W4:Y:S01]  /*6aa0*/  LDC.64 R2, c[0x4][R3] ;  /* 0x0100000003027b82 */ /* 0x010f220000000a00 */
[----:B------:R-:W2:Y:S01]  /*6ab0*/  LDCU.64 UR4, c[0x4][0x10] ;  /* 0x01000200ff0477ac */ /* 0x000ea20008000a00 */
[----:B-1----:R-:W-:Y:S01]  /*6ac0*/  MOV R5, UR9 ;  /* 0x0000000900057c02 */ /* 0x002fe20008000f00 */
[----:B------:R-:W-:Y:S01]  /*6ad0*/  IMAD.U32 R4, RZ, RZ, UR8 ;  /* 0x00000008ff047e24 */ /* 0x000fe2000f8e00ff */
[----:B-----5:R-:W-:Y:S01]  /*6ae0*/  MOV R7, UR7 ;  /* 0x0000000700077c02 */ /* 0x020fe20008000f00 */
[----:B------:R-:W-:Y:S01]  /*6af0*/  IMAD.U32 R6, RZ, RZ, UR6 ;  /* 0x00000006ff067e24 */ /* 0x000fe2000f8e00ff */
[----:B--2---:R-:W-:Y:S01]  /*6b00*/  MOV R11, UR5 ;  /* 0x00000005000b7c02 */ /* 0x004fe20008000f00 */
[----:B------:R-:W-:Y:S02]  /*6b10*/  IMAD.U32 R10, RZ, RZ, UR4 ;  /* 0x00000004ff0a7e24 */ /* 0x000fe4000f8e00ff */
[----:B------:R-:W-:Y:S07]  /*6b20*/  LEPC R20, `(.L_x_114) ;  /* 0x000000001014794e */ /* 0x000fee0000000000 */
[----:B---34-:R-:W-:Y:S05]  /*6b30*/  CALL.ABS.NOINC R2 ;  /* 0x0000000002007343 */ /* 0x018fea0003c00000 */
.L_x_114:
[----:B------:R-:W-:Y:S01]  /*6b40*/  LOP3.LUT R20, R56, 0xffffe000, RZ, 0xc0, !PT ;  /* 0xffffe00038147812 */ /* 0x000fe200078ec0ff */
[----:B------:R-:W-:Y:S05]  /*6b50*/  WARPSYNC.ALL ;  /* 0x0000000000007948 */ /* 0x000fea0003800000 */
[----:B------:R-:W-:Y:S01]  /*6b60*/  R2UR UR4, R34 ;  /* 0x00000000220472ca */ /* 0x000fe200000e0000 */
[----:B------:R-:W-:Y:S01]  /*6b70*/  IMAD.U32 R92, RZ, RZ, UR50 ;  /* 0x00000032ff5c7e24 */ /* 0x000fe2000f8e00ff */
[----:B------:R-:W-:Y:S01]  /*6b80*/  LOP3.LUT R21, R57, 0xffffe000, RZ, 0xc0, !PT ;  /* 0xffffe00039157812 */ /* 0x000fe200078ec0ff */
[----:B------:R-:W-:Y:S01]  /*6b90*/  IMAD.U32 R91, RZ, RZ, UR37 ;  /* 0x00000025ff5b7e24 */ /* 0x000fe2000f8e00ff */
[----:B------:R-:W-:Y:S01]  /*6ba0*/  LOP3.LUT R40, R59, 0xffffe000, RZ, 0xc0, !PT ;  /* 0xffffe0003b287812 */ /* 0x000fe200078ec0ff */
[----:B------:R-:W-:Y:S01]  /*6bb0*/  BSSY.RECONVERGENT B0, `(.L_x_115) ;  /* 0x000005b000007945 */ /* 0x000fe20003800200 */
[----:B------:R-:W-:Y:S02]  /*6bc0*/  LOP3.LUT R41, R52, 0xffffe000, RZ, 0xc0, !PT ;  /* 0xffffe00034297812 */ /* 0x000fe400078ec0ff */
[----:B------:R-:W-:Y:S02]  /*6bd0*/  LOP3.LUT R42, R53, 0xffffe000, RZ, 0xc0, !PT ;  /* 0xffffe000352a7812 */ /* 0x000fe400078ec0ff */
[----:B------:R-:W-:Y:S02]  /*6be0*/  ISETP.NE.AND P6, PT, R87, RZ, PT ;  /* 0x000000ff5700720c */ /* 0x000fe40003fc5270 */
[----:B------:R-:W-:Y:S01]  /*6bf0*/  ISETP.NE.AND P0, PT, R82, RZ, PT ;  /* 0x000000ff5200720c */ /* 0x000fe20003f05270 */
[----:B----4-:R-:W2:Y:S10]  /*6c00*/  LDTM.x16 R4, tmem[UR4+0x10] ;  /* 0x00001004000479ee */ /* 0x010eb40008240000 */
[----:B------:R-:W-:Y:S02]  /*6c10*/  @P6 LEA R92, R92, UR36, 0x3 ;  /* 0x000000245c5c6c11 */ /* 0x000fe4000f8e18ff */
[----:B------:R-:W-:Y:S03]  /*6c20*/  @P6 SHF.L.U32 R93, R77, 0x1f, RZ ;  /* 0x0000001f4d5d6819 */ /* 0x000fe600000006ff */
[----:B------:R-:W-:Y:S05]  /*6c30*/  @P6 VIADD R92, R92, 0xa0 ;  /* 0x000000a05c5c6836 */ /* 0x000fea0000000000 */
[----:B------:R-:W-:Y:S02]  /*6c40*/  @P6 PRMT R91, R91, 0x654, R92 ;  /* 0x000006545b5b6816 */ /* 0x000fe4000000005c */
[----:B------:R-:W-:Y:S01]  /*6c50*/  LEA R92, R43, UR36, 0x3 ;  /* 0x000000242b5c7c11 */ /* 0x000fe2000f8e18ff */
[C---:B--2---:R-:W-:Y:S01]  /*6c60*/  FMUL R0, R32.reuse, R4 ;  /* 0x0000000420007220 */ /* 0x044fe20000400000 */
[C---:B------:R-:W-:Y:S01]  /*6c70*/  FMUL R2, R32.reuse, R5 ;  /* 0x0000000520027220 */ /* 0x040fe20000400000 */
[C---:B------:R-:W-:Y:S01]  /*6c80*/  FMUL R3, R32.reuse, R6 ;  /* 0x0000000620037220 */ /* 0x040fe20000400000 */
[----:B------:R-:W-:Y:S01]  /*6c90*/  FMUL R7, R32, R7 ;  /* 0x0000000720077220 */ /* 0x000fe20000400000 */
[C---:B------:R-:W-:Y:S01]  /*6ca0*/  FFMA R36, R35.reuse, R20, R0 ;  /* 0x0000001423247223 */ /* 0x040fe20000000000 */
[----:B------:R-:W-:Y:S01]  /*6cb0*/  LOP3.LUT R20, R58, 0xffffe000, RZ, 0xc0, !PT ;  /* 0xffffe0003a147812 */ /* 0x000fe200078ec0ff */
[C---:B------:R-:W-:Y:S01]  /*6cc0*/  FFMA R37, R35.reuse, R21, R2 ;  /* 0x0000001523257223 */ /* 0x040fe20000000002 */
[----:B------:R-:W-:Y:S01]  /*6cd0*/  LOP3.LUT R21, R48, 0xffffe000, RZ, 0xc0, !PT ;  /* 0xffffe00030157812 */ /* 0x000fe200078ec0ff */
[----:B------:R-:W-:Y:S01]  /*6ce0*/  FMUL R4, R32, R8 ;  /* 0x0000000820047220 */ /* 0x000fe20000400000 */
[----:B------:R-:W-:Y:S01]  /*6cf0*/  F2FP.TF32.F32.PACK_B R36, R36 ;  /* 0x00000024ff24723e */ /* 0x000fe200024050ff */
[C---:B------:R-:W-:Y:S01]  /*6d00*/  FFMA R38, R35.reuse, R20, R3 ;  /* 0x0000001423267223 */ /* 0x040fe20000000003 */
[----:B------:R-:W-:Y:S01]  /*6d10*/  LOP3.LUT R20, R54, 0xffffe000, RZ, 0xc0, !PT ;  /* 0xffffe00036147812 */ /* 0x000fe200078ec0ff */
[----:B------:R-:W-:Y:S01]  /*6d20*/  FFMA R39, R35, R40, R7 ;  /* 0x0000002823277223 */ /* 0x000fe20000000007 */
[----:B------:R-:W-:Y:S01]  /*6d30*/  LOP3.LUT R40, R55, 0xffffe000, RZ, 0xc0, !PT ;  /* 0xffffe00037287812 */ /* 0x000fe200078ec0ff */
[C---:B------:R-:W-:Y:S01]  /*6d40*/  FMUL R5, R32.reuse, R9 ;  /* 0x0000000920057220 */ /* 0x040fe20000400000 */
[C---:B------:R-:W-:Y:S01]  /*6d50*/  FMUL R6, R32.reuse, R10 ;  /* 0x0000000a20067220 */ /* 0x040fe20000400000 */
[C---:B------:R-:W-:Y:S01]  /*6d60*/  FMUL R11, R32.reuse, R11 ;  /* 0x0000000b200b7220 */ /* 0x040fe20000400000 */
[----:B------:R-:W-:Y:S01]  /*6d70*/  F2FP.TF32.F32.PACK_B R37, R37 ;  /* 0x00000025ff25723e */ /* 0x000fe200024050ff */
[C---:B------:R-:W-:Y:S01]  /*6d80*/  FFMA R4, R35.reuse, R41, R4 ;  /* 0x0000002923047223 */ /* 0x040fe20000000004 */
[----:B------:R-:W-:Y:S01]  /*6d90*/  F2FP.TF32.F32.PACK_B R38, R38 ;  /* 0x00000026ff26723e */ /* 0x000fe200024050ff */
[C---:B------:R-:W-:Y:S01]  /*6da0*/  FFMA R5, R35.reuse, R42, R5 ;  /* 0x0000002a23057223 */ /* 0x040fe20000000005 */
[----:B------:R-:W-:Y:S01]  /*6db0*/  F2FP.TF32.F32.PACK_B R39, R39 ;  /* 0x00000027ff27723e */ /* 0x000fe200024050ff */
[C---:B------:R-:W-:Y:S01]  /*6dc0*/  FFMA R6, R35.reuse, R20, R6 ;  /* 0x0000001423067223 */ /* 0x040fe20000000006 */
[----:B------:R-:W-:Y:S01]  /*6dd0*/  FFMA R7, R35, R40, R11 ;  /* 0x0000002823077223 */ /* 0x000fe2000000000b */
        /* <DEDUP_REMOVED lines=47> */
[----:B------:R-:W-:Y:S02]  /*70d0*/  UIADD3 UR8, UP0, UPT, UR54, 0x680, URZ ;  /* 0x0000068036087890 */ /* 0x000fe4000ff1e0ff */
[----:B------:R-:W-:Y:S02]  /*70e0*/  UIADD3 UR5, UPT, UPT, UR41, 0x10, URZ ;  /* 0x0000001029057890 */ /* 0x000fe4000fffe0ff */
[----:B------:R-:W-:Y:S02]  /*70f0*/  UIADD3 UR4, UPT, UPT, UR36, 0x2200, URZ ;  /* 0x0000220024047890 */ /* 0x000fe4000fffe0ff */
[----:B------:R-:W-:Y:S01]  /*7100*/  UIADD3.X UR9, UPT, UPT, URZ, UR55, URZ, UP0, !UPT ;  /* 0x00000037ff097290 */ /* 0x000fe200087fe4ff */
[----:B------:R-:W-:Y:S01]  /*7110*/  UMOV UR6, UR42 ;  /* 0x0000002a00067c82 */ /* 0x000fe20008000000 */
[----:B------:R-:W-:Y:S07]  /*7120*/  UMOV UR7, UR52 ;  /* 0x0000003400077c82 */ /* 0x000fee0008000000 */
[----:B------:R2:W-:Y:S01]  /*7130*/  UTMASTG.3D [UR4], [UR8] ;  /* 0x00000004080073b5 */ /* 0x0005e20008010000 */
[----:B------:R0:W-:Y:S01]  /*7140*/  UTMACMDFLUSH ;  /* 0x00000000000079b7 */ /* 0x0001e20000000000 */
[----:B--2---:R-:W-:Y:S04]  /*7150*/  DEPBAR.LE SB0, 0x1 ;  /* 0x000080400000791a */ /* 0x004fe80000000000 */
.L_x_116:
[----:B------:R-:W-:Y:S05]  /*7160*/  BSYNC.RECONVERGENT B0 ;  /* 0x0000000000007941 */ /* 0x000fea0003800200 */
.L_x_115:
[----:B------:R-:W-:Y:S01]  /*7170*/  BAR.SYNC.DEFER_BLOCKING 0x1, 0x80 ;  /* 0x0042000000007b1d */ /* 0x000fe20000010000 */
[----:B------:R-:W-:Y:S04]  /*7180*/  UIADD3 UR40, UPT, UPT, UR50, 0x1, URZ ;  /* 0x0000000132287890 */ /* 0x000fe8000fffe0ff */
[----:B------:R-:W-:Y:S04]  /*7190*/  UISETP.NE.AND UP0, UPT, UR40, 0x4, UPT ;  /* 0x000000042800788c */ /* 0x000fe8000bf05270 */
[----:B------:R-:W-:Y:S01]  /*71a0*/  USEL UR40, UR40, URZ, UP0 ;  /* 0x000000ff28287287 */ /* 0x000fe20008000000 */
[----:B------:R2:W-:Y:S01]  /*71b0*/  @P6 SYNCS.ARRIVE.TRANS64.RED.A1T0 RZ, [R91+URZ], RZ ;  /* 0x000000ff5bff69a7 */ /* 0x0005e200081004ff */
[----:B------:R-:W-:Y:S01]  /*71c0*/  BSSY B1, `(.L_x_117) ;  /* 0x0000017000017945 */ /* 0x000fe20003800000 */
[----:B------:R-:W4:Y:S02]  /*71d0*/  @P6 SYNCS.PHASECHK.TRANS64.TRYWAIT P0, [R92+URZ+0x80], R93 ;  /* 0x0000805d5c0065a7 */ /* 0x000f2400080011ff */
[----:B----4-:R-:W-:Y:S01]  /*71e0*/  @P6 SEL R89, RZ, 0x1, !P0 ;  /* 0x00000001ff596807 */ /* 0x010fe20004000000 */
[----:B--2---:R-:W-:Y:S06]  /*71f0*/  @!P6 BRA `(.L_x_118) ;  /* 0x00000000004ce947 */ /* 0x004fec0003800000 */
        /* <DEDUP_REMOVED lines=9> */
[----:B------:R-:W-:Y:S04]  /*7290*/  SHF.L.U32 R5, R77, 0x1f, RZ ;  /* 0x0000001f4d057819 */ /* 0x000fe800000006ff */
[----:B------:R-:W1:Y:S02]  /*72a0*/  SYNCS.PHASECHK.TRANS64.TRYWAIT P0, [R92+URZ+0x80], R5 ;  /* 0x000080055c0075a7 */ /* 0x000e6400080011ff */
[----:B-1----:R-:W-:Y:S05]  /*72b0*/  @!P0 BRA `(.L_x_121) ;  /* 0x0000002000448947 */ /* 0x002fea0003800000 */
.L_x_120:
[----:B------:R-:W-:Y:S05]  /*72c0*/  BSYNC B0 ;  /* 0x0000000000007941 */ /* 0x000fea0003800000 */
.L_x_119:
[----:B------:R-:W-:Y:S02]  /*72d0*/  ISETP.NE.AND P0, PT, R90, RZ, PT ;  /* 0x000000ff5a00720c */ /* 0x000fe40003f05270 */
[----:B------:R-:W-:Y:S11]  /*72e0*/  IADD3 R43, PT, PT, R43, 0x1, RZ ;  /* 0x000000012b2b7810 */ /* 0x000ff60007ffe0ff */
[----:B------:R2:W4:Y:S04]  /*72f0*/  @P0 LDS.128 R56, [R4] ;  /* 0x0000000004380984 */ /* 0x0005280000000c00 */
[----:B------:R2:W1:Y:S04]  /*7300*/  @P0 LDS.128 R52, [R3+0x10] ;  /* 0x0000100003340984 */ /* 0x0004680000000c00 */
[----:B------:R2:W1:Y:S04]  /*7310*/  @P0 LDS.128 R48, [R2+0x20] ;  /* 0x0000200002300984 */ /* 0x0004680000000c00 */
[----:B------:R2:W1:Y:S02]  /*7320*/  @P0 LDS.128 R44, [R0+0x30] ;  /* 0x00003000002c0984 */ /* 0x0004640000000c00 */
.L_x_118:
[----:B------:R-:W-:Y:S05]  /*7330*/  BSYNC B1 ;  /* 0x0000000000017941 */ /* 0x000fea0003800000 */
.L_x_117:
[----:B--2---:R-:W-:Y:S05]  /*7340*/  VIADD R3, R34, 0x20 ;  /* 0x0000002022037836 */ /* 0x004fea0000000000 */
[----:B------:R-:W-:Y:S04]  /*7350*/  SHF.R.U32.HI R3, RZ, 0x15, R3 ;  /* 0x00000015ff037819 */ /* 0x000fe80000011603 */
[----:B------:R-:W-:Y:S11]  /*7360*/  LOP3.LUT P0, RZ, R3, 0x3, R72, 0x48, !PT ;  /* 0x0000000303ff7812 */ /* 0x000ff60007804848 */
[----:B------:R-:W-:Y:S02]  /*7370*/  @!UPT UIADD3 URZ, UPT, UPT, URZ, URZ, URZ ;  /* 0x000000fffffff290 */ /* 0x000fe4000fffe0ff */
[----:B------:R-:W-:Y:S05]  /*7380*/  @!P0 BRA `(.L_x_122) ;  /* 0x0000000000408947 */ /* 0x000fea0003800000 */
[----:B------:R-:W2:Y:S01]  /*7390*/  LDCU.64 UR8, c[0x4][0x70] ;  /* 0x01000e00ff0877ac */ /* 0x000ea20008000a00 */
[----:B------:R-:W-:Y:S01]  /*73a0*/  MOV R3, 0x0 ;  /* 0x0000000000037802 */ /* 0x000fe20000000f00 */
[----:B-1----:R-:W-:Y:S02]  /*73b0*/  HFMA2 R12, -RZ, RZ, 0, 5.9604644775390625e-08 ;  /* 0x00000001ff0c7431 */ /* 0x002fe400000001ff */
[----:B------:R-:W-:Y:S02]  /*73c0*/  IMAD.MOV.U32 R8, RZ, RZ, 0x192 ;  /* 0x00000192ff087424 */ /* 0x000fe400078e00ff */
[----:B------:R-:W-:Y:S01]  /*73d0*/  IMAD.MOV.U32 R13, RZ, RZ, RZ ;  /* 0x000000ffff0d7224 */ /* 0x000fe200078e00ff */
[----:B------:R-:W1:Y:S01]  /*73e0*/  LDCU.64 UR6, c[0x4][0x78] ;  /* 0x01000f00ff0677ac */ /* 0x000e620008000a00 */
[----:B------:R-:W3:Y:S01]  /*73f0*/  LDC.64 R2, c[0x4][R3] ;  /* 0x0100000003027b82 */ /* 0x000ee20000000a00 */
[----:B------:R-:W5:Y:S01]  /*7400*/  LDCU.64 UR4, c[0x4][0x10] ;  /* 0x01000200ff0477ac */ /* 0x000f620008000a00 */
[----:B--2---:R-:W-:Y:S01]  /*7410*/  MOV R5, UR9 ;  /* 0x0000000900057c02 */ /* 0x004fe20008000f00 */
[----:B------:R-:W-:Y:S01]  /*7420*/  IMAD.U32 R4, RZ, RZ, UR8 ;  /* 0x00000008ff047e24 */ /* 0x000fe2000f8e00ff */
[----:B-1----:R-:W-:Y:S01]  /*7430*/  MOV R7, UR7 ;  /* 0x0000000700077c02 */ /* 0x002fe20008000f00 */
[----:B------:R-:W-:Y:S01]  /*7440*/  IMAD.U32 R6, RZ, RZ, UR6 ;  /* 0x00000006ff067e24 */ /* 0x000fe2000f8e00ff */
[----:B-----5:R-:W-:Y:S01]  /*7450*/  MOV R11, UR5 ;  /* 0x00000005000b7c02 */ /* 0x020fe20008000f00 */
[----:B------:R-:W-:Y:S02]  /*7460*/  IMAD.U32 R10, RZ, RZ, UR4 ;  /* 0x00000004ff0a7e24 */ /* 0x000fe4000f8e00ff */
[----:B------:R-:W-:Y:S07]  /*7470*/  LEPC R20, `(.L_x_122) ;  /* 0x000000001014794e */ /* 0x000fee0000000000 */
[----:B---34-:R-:W-:Y:S05]  /*7480*/  CALL.ABS.NOINC R2 ;  /* 0x0000000002007343 */ /* 0x018fea0003c00000 */
.L_x_122:
[----:B----4-:R-:W-:Y:S01]  /*7490*/  LOP3.LUT R20, R56, 0xffffe000, RZ, 0xc0, !PT ;  /* 0xffffe00038147812 */ /* 0x010fe200078ec0ff */
[----:B------:R-:W-:Y:S05]  /*74a0*/  WARPSYNC.ALL ;  /* 0x0000000000007948 */ /* 0x000fea0003800000 */
[----:B------:R-:W-:Y:S01]  /*74b0*/  R2UR UR4, R34 ;  /* 0x00000000220472ca */ /* 0x000fe200000e0000 */
[----:B-1----:R-:W-:Y:S01]  /*74c0*/  IMAD.U32 R92, RZ, RZ, UR40 ;  /* 0x00000028ff5c7e24 */ /* 0x002fe2000f8e00ff */
        /* <DEDUP_REMOVED lines=8> */
[----:B------:R-:W1:Y:S10]  /*7550*/  LDTM.x16 R4, tmem[UR4+0x20] ;  /* 0x00002004000479ee */ /* 0x000e740008240000 */
[----:B------:R-:W-:Y:S02]  /*7560*/  @P6 LEA R92, R92, UR36, 0x3 ;  /* 0x000000245c5c6c11 */ /* 0x000fe4000f8e18ff */
[----:B------:R-:W-:Y:S03]  /*7570*/  @P6 SHF.L.U32 R93, R77, 0x1f, RZ ;  /* 0x0000001f4d5d6819 */ /* 0x000fe600000006ff */
[----:B------:R-:W-:Y:S05]  /*7580*/  @P6 VIADD R92, R92, 0xa0 ;  /* 0x000000a05c5c6836 */ /* 0x000fea0000000000 */
[----:B------:R-:W-:Y:S02]  /*7590*/  @P6 PRMT R91, R91, 0x654, R92 ;  /* 0x000006545b5b6816 */ /* 0x000fe4000000005c */
[----:B------:R-:W-:Y:S01]  /*75a0*/  LEA R92, R43, UR36, 0x3 ;  /* 0x000000242b5c7c11 */ /* 0x000fe2000f8e18ff */
[C---:B-1----:R-:W-:Y:S01]  /*75b0*/  FMUL R0, R32.reuse, R4 ;  /* 0x0000000420007220 */ /* 0x042fe20000400000 */
        /* <DEDUP_REMOVED lines=79> */
.L_x_124:
[----:B------:R-:W-:Y:S05]  /*7ab0*/  BSYNC.RECONVERGENT B0 ;  /* 0x0000000000007941 */ /* 0x000fea0003800200 */
.L_x_123:
        /* <DEDUP_REMOVED lines=13> */
[C---:B------:R-:W-:Y:S01]  /*7b90*/  @P1 IMAD R3, R43.reuse, 0x2000, R80 ;  /* 0x000020002b031824 */ /* 0x040fe200078e0250 */
[C---:B------:R-:W-:Y:S01]  /*7ba0*/  @P1 LEA R0, R43.reuse, R78, 0xd ;  /* 0x0000004e2b001211 */ /* 0x040fe200078e68ff */
[C---:B------:R-:W-:Y:S02]  /*7bb0*/  @P1 IMAD R2, R43.reuse, 0x2000, R79 ;  /* 0x000020002b021824 */ /* 0x040fe400078e024f */
[----:B------:R-:W-:Y:S01]  /*7bc0*/  @P1 IMAD R43, R43, 0x2000, R86 ;  /* 0x000020002b2b1824 */ /* 0x000fe200078e0256 */
[----:B------:R-:W-:Y:S06]  /*7bd0*/  @P0 BRA `(.L_x_128) ;  /* 0x00000000000c0947 */ /* 0x000fec0003800000 */
[----:B-1----:R-:W-:Y:S04]  /*7be0*/  SHF.L.U32 R5, R77, 0x1f, RZ ;  /* 0x0000001f4d057819 */ /* 0x002fe800000006ff */
[----:B------:R-:W1:Y:S02]  /*7bf0*/  SYNCS.PHASECHK.TRANS64.TRYWAIT P0, [R92+URZ+0x80], R5 ;  /* 0x000080055c0075a7 */ /* 0x000e6400080011ff */
[----:B-1----:R-:W-:Y:S05]  /*7c00*/  @!P0 BRA `(.L_x_129) ;  /* 0x0000001800048947 */ /* 0x002fea0003800000 */
.L_x_128:
[----:B------:R-:W-:Y:S05]  /*7c10*/  BSYNC B0 ;  /* 0x0000000000007941 */ /* 0x000fea0003800000 */
.L_x_127:
[----:B------:R-:W-:Y:S11]  /*7c20*/  ISETP.NE.AND P0, PT, R90, RZ, PT ;  /* 0x000000ff5a00720c */ /* 0x000ff60003f05270 */
[----:B------:R-:W-:Y:S02]  /*7c30*/  @!UPT UIADD3 URZ, UPT, UPT, URZ, URZ, URZ ;  /* 0x000000fffffff290 */ /* 0x000fe4000fffe0ff */
[----:B------:R2:W4:Y:S04]  /*7c40*/  @P0 LDS.128 R56, [R3] ;  /* 0x0000000003380984 */ /* 0x0005280000000c00 */
[----:B------:R2:W1:Y:S04]  /*7c50*/  @P0 LDS.128 R52, [R2+0x10] ;  /* 0x0000100002340984 */ /* 0x0004680000000c00 */
[----:B------:R2:W1:Y:S04]  /*7c60*/  @P0 LDS.128 R48, [R0+0x20] ;  /* 0x0000200000300984 */ /* 0x0004680000000c00 */
[----:B------:R2:W1:Y:S02]  /*7c70*/  @P0 LDS.128 R44, [R43+0x30] ;  /* 0x000030002b2c0984 */ /* 0x0004640000000c00 */
.L_x_126:
[----:B------:R-:W-:Y:S05]  /*7c80*/  BSYNC B1 ;  /* 0x0000000000017941 */ /* 0x000fea0003800000 */
.L_x_125:
        /* <DEDUP_REMOVED lines=21> */
.L_x_130:
[----:B------:R-:W-:Y:S01]  /*7de0*/  ISETP.NE.AND P0, PT, R82, RZ, PT ;  /* 0x000000ff5200720c */ /* 0x000fe20003f05270 */
[----:B------:R-:W-:Y:S05]  /*7df0*/  WARPSYNC.ALL ;  /* 0x0000000000007948 */ /* 0x000fea0003800000 */
[----:B------:R-:W-:Y:S01]  /*7e00*/  R2UR UR4, R34 ;  /* 0x00000000220472ca */ /* 0x000fe200000e0000 */
[----:B------:R-:W-:Y:S01]  /*7e10*/  BSSY.RECONVERGENT B0, `(.L_x_131) ;  /* 0x000005c000007945 */ /* 0x000fe20003800200 */
[----:B------:R-:W-:Y:S02]  /*7e20*/  R2UR UR5, R88 ;  /* 0x00000000580572ca */ /* 0x000fe400000e0000 */
[----:B----4-:R-:W-:Y:S02]  /*7e30*/  LOP3.LUT R0, R56, 0xffffe000, RZ, 0xc0, !PT ;  /* 0xffffe00038007812 */ /* 0x010fe400078ec0ff */
[----:B------:R-:W-:Y:S02]  /*7e40*/  LOP3.LUT R2, R57, 0xffffe000, RZ, 0xc0, !PT ;  /* 0xffffe00039027812 */ /* 0x000fe400078ec0ff */
[----:B------:R-:W-:Y:S02]  /*7e50*/  LOP3.LUT R3, R58, 0xffffe000, RZ, 0xc0, !PT ;  /* 0xffffe0003a037812 */ /* 0x000fe400078ec0ff */
[----:B------:R-:W-:Y:S02]  /*7e60*/  LOP3.LUT R20, R59, 0xffffe000, RZ, 0xc0, !PT ;  /* 0xffffe0003b147812 */ /* 0x000fe400078ec0ff */
[----:B-1----:R-:W-:Y:S01]  /*7e70*/  LOP3.LUT R21, R52, 0xffffe000, RZ, 0xc0, !PT ;  /* 0xffffe00034157812 */ /* 0x002fe200078ec0ff */
[----:B------:R-:W1:Y:S01]  /*7e80*/  LDTM.x16 R4, tmem[UR4+0x30] ;  /* 0x00003004000479ee */ /* 0x000e620008240000 */
[----:B------:R-:W-:Y:S01]  /*7e90*/  LOP3.LUT R36, R53, 0xffffe000, RZ, 0xc0, !PT ;  /* 0xffffe00035247812 */ /* 0x000fe200078ec0ff */
[----:B------:R-:W-:Y:S01]  /*7ea0*/  UIADD3 UR5, UPT, UPT, UR5, 0x110, URZ ;  /* 0x0000011005057890 */ /* 0x000fe2000fffe0ff */
[----:B------:R-:W-:Y:S01]  /*7eb0*/  LOP3.LUT R37, R54, 0xffffe000, RZ, 0xc0, !PT ;  /* 0xffffe00036257812 */ /* 0x000fe200078ec0ff */
[----:B------:R-:W-:Y:S01]  /*7ec0*/  NOP ;  /* 0x0000000000007918 */ /* 0x000fe20000000000 */
[----:B------:R-:W-:Y:S01]  /*7ed0*/  LOP3.LUT R38, R55, 0xffffe000, RZ, 0xc0, !PT ;  /* 0xffffe00037267812 */ /* 0x000fe200078ec0ff */
[----:B------:R-:W-:Y:S01]  /*7ee0*/  UPRMT UR5, UR37, 0x654, UR5 ;  /* 0x0000065425057896 */ /* 0x000fe20008000005 */
[----:B------:R-:W-:Y:S02]  /*7ef0*/  LOP3.LUT R39, R48, 0xffffe000, RZ, 0xc0, !PT ;  /* 0xffffe00030277812 */ /* 0x000fe400078ec0ff */
[----:B------:R-:W-:Y:S02]  /*7f00*/  LOP3.LUT R40, R49, 0xffffe000, RZ, 0xc0, !PT ;  /* 0xffffe00031287812 */ /* 0x000fe400078ec0ff */
[----:B------:R-:W-:Y:S02]  /*7f10*/  LOP3.LUT R41, R50, 0xffffe000, RZ, 0xc0, !PT ;  /* 0xffffe00032297812 */ /* 0x000fe400078ec0ff */
[----:B------:R-:W-:Y:S02]  /*7f20*/  LOP3.LUT R42, R51, 0xffffe000, RZ, 0xc0, !PT ;  /* 0xffffe000332a7812 */ /* 0x000fe400078ec0ff */
[----:B-1----:R-:W-:Y:S01]  /*7f30*/  SYNCS.ARRIVE.TRANS64.RED.A1T0 RZ, [UR5], RZ ;  /* 0x000000ffffff79a7 */ /* 0x002fe20008100405 */
[----:B------:R-:W-:Y:S02]  /*7f40*/  LOP3.LUT R43, R44, 0xffffe000, RZ, 0xc0, !PT ;  /* 0xffffe0002c2b7812 */ /* 0x000fe400078ec0ff */
[----:B------:R-:W-:Y:S02]  /*7f50*/  LOP3.LUT R44, R45, 0xffffe000, RZ, 0xc0, !PT ;  /* 0xffffe0002d2c7812 */ /* 0x000fe400078ec0ff */
[----:B------:R-:W-:Y:S02]  /*7f60*/  LOP3.LUT R45, R46, 0xffffe000, RZ, 0xc0, !PT ;  /* 0xffffe0002e2d7812 */ /* 0x000fe400078ec0ff */
[----:B------:R-:W-:Y:S01]  /*7f70*/  LOP3.LUT R46, R47, 0xffffe000, RZ, 0xc0, !PT ;  /* 0xffffe0002f2e7812 */ /* 0x000fe200078ec0ff */
[C---:B------:R-:W-:Y:S01]  /*7f80*/  FMUL R4, R32.reuse, R4 ;  /* 0x0000000420047220 */ /* 0x040fe20000400000 */
[C---:B------:R-:W-:Y:S01]  /*7f90*/  FMUL R5, R32.reuse, R5 ;  /* 0x0000000520057220 */ /* 0x040fe20000400000 */
[C---:B------:R-:W-:Y:S01]  /*7fa0*/  FMUL R6, R32.reuse, R6 ;  /* 0x0000000620067220 */ /* 0x040fe20000400000 */
[C---:B------:R-:W-:Y:S01]  /*7fb0*/  FMUL R7, R32.reuse, R7 ;  /* 0x0000000720077220 */ /* 0x040fe20000400000 */
[C---:B------:R-:W-:Y:S01]  /*7fc0*/  FFMA R4, R35.reuse, R0, R4 ;  /* 0x0000000023047223 */ /* 0x040fe20000000004 */
[C---:B------:R-:W-:Y:S01]  /*7fd0*/  FFMA R5, R35.reuse, R2, R5 ;  /* 0x0000000223057223 */ /* 0x040fe20000000005 */
[C---:B------:R-:W-:Y:S01]  /*7fe0*/  FFMA R6, R35.reuse, R3, R6 ;  /* 0x0000000323067223 */ /* 0x040fe20000000006 */
[C---:B------:R-:W-:Y:S01]  /*7ff0*/  FFMA R7, R35.reuse, R20, R7 ;  /* 0x0000001423077223 */ /* 0x040fe20000000007 */
[C---:B------:R-:W-:Y:S01]  /*8000*/  FMUL R8, R32.reuse, R8 ;  /* 0x0000000820087220 */ /* 0x040fe20000400000 */
        /* <DEDUP_REMOVED lines=9> */
[----:B------:R-:W-:Y:S01]  /*80a0*/  F2FP.TF32.F32.PACK_B R7, R7 ;  /* 0x00000007ff07723e */ /* 0x000fe200024050ff */
[C---:B------:R-:W-:Y:S01]  /*80b0*/  FFMA R11, R35.reuse, R38, R11 ;  /* 0x00000026230b7223 */ /* 0x040fe2000000000b */
[C---:B------:R-:W-:Y:S01]  /*80c0*/  FMUL R12, R32.reuse, R12 ;  /* 0x0000000c200c7220 */ /* 0x040fe20000400000 */
[----:B------:R-:W-:Y:S01]  /*80d0*/  F2FP.TF32.F32.PACK_B R8, R8 ;  /* 0x00000008ff08723e */ /* 0x000fe200024050ff */
[C---:B------:R-:W-:Y:S01]  /*80e0*/  FMUL R13, R32.reuse, R13 ;  /* 0x0000000d200d7220 */ /* 0x040fe20000400000 */
[----:B------:R1:W-:Y:S01]  /*80f0*/  STS.128 [R80+0x6000], R4 ;  /* 0x0060000450007388 */ /* 0x0003e20000000c00 */
        /* <DEDUP_REMOVED lines=8> */
[C---:B------:R-:W-:Y:S01]  /*8180*/  FFMA R15, R35.reuse, R42, R15 ;  /* 0x0000002a230f7223 */ /* 0x040fe2000000000f */
[C---:B------:R-:W-:Y:S01]  /*8190*/  FMUL R16, R32.reuse, R16 ;  /* 0x0000001020107220 */ /* 0x040fe20000400000 */
[----:B------:R-:W-:Y:S01]  /*81a0*/  F2FP.TF32.F32.PACK_B R12, R12 ;  /* 0x0000000cff0c723e */ /* 0x000fe200024050ff */
[----:B------:R1:W-:Y:S01]  /*81b0*/  STS.128 [R79+0x6010], R8 ;  /* 0x006010084f007388 */ /* 0x0003e20000000c00 */
[C---:B------:R-:W-:Y:S01]  /*81c0*/  FMUL R17, R32.reuse, R17 ;  /* 0x0000001120117220 */ /* 0x040fe20000400000 */
[C---:B------:R-:W-:Y:S01]  /*81d0*/  FMUL R18, R32.reuse, R18 ;  /* 0x0000001220127220 */ /* 0x040fe20000400000 */
[----:B------:R-:W-:Y:S01]  /*81e0*/  FMUL R19, R32, R19 ;  /* 0x0000001320137220 */ /* 0x000fe20000400000 */
[----:B------:R-:W-:Y:S01]  /*81f0*/  F2FP.TF32.F32.PACK_B R13, R13 ;  /* 0x0000000dff0d723e */ /* 0x000fe200024050ff */
[C---:B------:R-:W-:Y:S01]  /*8200*/  FFMA R16, R35.reuse, R43, R16 ;  /* 0x0000002b23107223 */ /* 0x040fe20000000010 */
[----:B------:R-:W-:Y:S01]  /*8210*/  F2FP.TF32.F32.PACK_B R14, R14 ;  /* 0x0000000eff0e723e */ /* 0x000fe200024050ff */
[C---:B------:R-:W-:Y:S01]  /*8220*/  FFMA R17, R35.reuse, R44, R17 ;  /* 0x0000002c23117223 */ /* 0x040fe20000000011 */
[----:B------:R-:W-:Y:S01]  /*8230*/  F2FP.TF32.F32.PACK_B R15, R15 ;  /* 0x0000000fff0f723e */ /* 0x000fe200024050ff */
[C---:B------:R-:W-:Y:S01]  /*8240*/  FFMA R18, R35.reuse, R45, R18 ;  /* 0x0000002d23127223 */ /* 0x040fe20000000012 */
[----:B------:R-:W-:Y:S01]  /*8250*/  FFMA R19, R35, R46, R19 ;  /* 0x0000002e23137223 */ /* 0x000fe20000000013 */
[----:B------:R-:W-:Y:S02]  /*8260*/  F2FP.TF32.F32.PACK_B R16, R16 ;  /* 0x00000010ff10723e */ /* 0x000fe400024050ff */
[----:B------:R1:W-:Y:S01]  /*8270*/  STS.128 [R78+0x6020], R12 ;  /* 0x0060200c4e007388 */ /* 0x0003e20000000c00 */
[----:B------:R-:W-:Y:S02]  /*8280*/  F2FP.TF32.F32.PACK_B R17, R17 ;  /* 0x00000011ff11723e */ /* 0x000fe400024050ff */
        /* <DEDUP_REMOVED lines=20> */
.L_x_132:
[----:B------:R-:W-:Y:S05]  /*83d0*/  BSYNC.RECONVERGENT B0 ;  /* 0x0000000000007941 */ /* 0x000fea0003800200 */
.L_x_131:
[----:B------:R-:W-:Y:S01]  /*83e0*/  BAR.SYNC.DEFER_BLOCKING 0x1, 0x80 ;  /* 0x0042000000007b1d */ /* 0x000fe20000010000 */
[----:B------:R-:W-:Y:S01]  /*83f0*/  UISETP.NE.AND UP0, UPT, UR48, -0x4, UPT ;  /* 0xfffffffc3000788c */ /* 0x000fe2000bf05270 */
[----:B------:R-:W-:Y:S08]  /*8400*/  IADD3 R0, PT, PT, R30, 0x1, RZ ;  /* 0x000000011e007810 */ /* 0x000ff00007ffe0ff */
[----:B------:R-:W-:Y:S05]  /*8410*/  BRA.U !UP0, `(.L_x_133) ;  /* 0x0000000108287547 */ /* 0x000fea000b800000 */
[----:B------:R-:W-:Y:S01]  /*8420*/  ISETP.NE.AND P0, PT, R87, RZ, PT ;  /* 0x000000ff5700720c */ /* 0x000fe20003f05270 */
[----:B------:R-:W-:Y:S01]  /*8430*/  IMAD.U32 R3, RZ, RZ, UR50 ;  /* 0x00000032ff037e24 */ /* 0x000fe2000f8e00ff */
[----:B------:R-:W-:Y:S01]  /*8440*/  UIADD3 UR50, UPT, UPT, UR50, 0x1, URZ ;  /* 0x0000000132327890 */ /* 0x000fe2000fffe0ff */
[----:B------:R-:W-:Y:S03]  /*8450*/  IMAD.U32 R2, RZ, RZ, UR37 ;  /* 0x00000025ff027e24 */ /* 0x000fe6000f8e00ff */
[----:B------:R-:W-:Y:S04]  /*8460*/  UISETP.NE.AND UP0, UPT, UR50, 0x4, UPT ;  /* 0x000000043200788c */ /* 0x000fe8000bf05270 */
[----:B------:R-:W-:Y:S03]  /*8470*/  USEL UR50, UR50, URZ, UP0 ;  /* 0x000000ff32327287 */ /* 0x000fe60008000000 */
[----:B------:R-:W-:Y:S05]  /*8480*/  @P0 LEA R3, R3, UR36, 0x3 ;  /* 0x0000002403030c11 */ /* 0x000fea000f8e18ff */
[----:B------:R-:W-:Y:S05]  /*8490*/  @P0 VIADD R3, R3, 0xa0 ;  /* 0x000000a003030836 */ /* 0x000fea0000000000 */
[----:B------:R-:W-:Y:S04]  /*84a0*/  @P0 PRMT R2, R2, 0x654, R3 ;  /* 0x0000065402020816 */ /* 0x000fe80000000003 */
[----:B------:R2:W-:Y:S03]  /*84b0*/  @P0 SYNCS.ARRIVE.TRANS64.RED.A1T0 RZ, [R2+URZ], RZ ;  /* 0x000000ff02ff09a7 */ /* 0x0005e600081004ff */
.L_x_133:
[----:B------:R-:W-:Y:S01]  /*84c0*/  ISETP.NE.AND P2, PT, R83, RZ, PT ;  /* 0x000000ff5300720c */ /* 0x000fe20003f45270 */
[----:B------:R-:W-:Y:S01]  /*84d0*/  UIADD3 UR48, UPT, UPT, UR48, 0x4, URZ ;  /* 0x0000000430307890 */ /* 0x000fe2000fffe0ff */
[----:B------:R-:W-:Y:S01]  /*84e0*/  ISETP.NE.AND P0, PT, R85, 0x2, PT ;  /* 0x000000025500780c */ /* 0x000fe20003f05270 */
[----:B------:R-:W-:Y:S01]  /*84f0*/  IMAD.IADD R20, R29, 0x1, R66 ;  /* 0x000000011d147824 */ /* 0x000fe200078e0242 */
[----:B------:R-:W-:Y:S01]  /*8500*/  ISETP.NE.AND P1, PT, R0, 0x4, PT ;  /* 0x000000040000780c */ /* 0x000fe20003f25270 */
[----:B------:R-:W-:Y:S01]  /*8510*/  IMAD.IADD R21, R31, 0x1, R68 ;  /* 0x000000011f157824 */ /* 0x000fe200078e0244 */
[----:B--2---:R-:W-:Y:S02]  /*8520*/  SEL R2, RZ, 0x1, P0 ;  /* 0x00000001ff027807 */ /* 0x004fe40000000000 */
[----:B------:R-:W-:Y:S02]  /*8530*/  SEL R3, RZ, 0x1, P1 ;  /* 0x00000001ff037807 */ /* 0x000fe40000800000 */
[----:B------:R-:W-:Y:S02]  /*8540*/  LOP3.LUT R75, R75, R2, RZ, 0x3c, !PT ;  /* 0x000000024b4b7212 */ /* 0x000fe400078e3cff */
[----:B------:R-:W-:Y:S02]  /*8550*/  LOP3.LUT R76, R76, R3, RZ, 0x3c, !PT ;  /* 0x000000034c4c7212 */ /* 0x000fe400078e3cff */
[----:B------:R-:W-:Y:S02]  /*8560*/  @P2 R2UR UR52, R74 ;  /* 0x000000004a3422ca */ /* 0x000fe400000e0000 */
[----:B------:R-:W-:Y:S02]  /*8570*/  SEL R85, R85, RZ, P0 ;  /* 0x000000ff55557207 */ /* 0x000fe40000000000 */
[----:B------:R-:W-:Y:S01]  /*8580*/  SEL R30, R0, RZ, P1 ;  /* 0x000000ff001e7207 */ /* 0x000fe20000800000 */
[----:B------:R-:W-:Y:S10]  /*8590*/  @P2 BRA `(.L_x_134) ;  /* 0xffffffcc00502947 */ /* 0x000ff4000383ffff */
[----:B------:R-:W-:-:S09]  /*85a0*/  UISETP.NE.AND UP0, UPT, UR49, URZ, UPT ;  /* 0x000000ff3100728c */ /* 0x000fd2000bf05270 */
[----:B------:R-:W-:Y:S05]  /*85b0*/  BRA.U !UP0, `(.L_x_135) ;  /* 0x0000000108487547 */ /* 0x000fea000b800000 */
[----:B------:R-:W2:Y:S02]  /*85c0*/  LDCU.64 UR4, c[0x0][0x890] ;  /* 0x00011200ff0477ac */ /* 0x000ea40008000a00 */
[----:B--2---:R-:W-:-:S04]  /*85d0*/  UISETP.NE.U32.AND UP0, UPT, UR4, URZ, UPT ;  /* 0x000000ff0400728c */ /* 0x004fc8000bf05070 */
[----:B------:R-:W-:-:S09]  /*85e0*/  UISETP.NE.AND.EX UP0, UPT, UR5, URZ, UPT, UP0 ;  /* 0x000000ff0500728c */ /* 0x000fd2000bf05300 */
[----:B------:R-:W-:Y:S05]  /*85f0*/  BRA.U UP0, `(.L_x_136) ;  /* 0x00000001000c7547 */ /* 0x000fea000b800000 */
[----:B------:R-:W-:-:S13]  /*8600*/  FSETP.NEU.AND P0, PT, R35, RZ, PT ;  /* 0x000000ff2300720b */ /* 0x000fda0003f0d000 */
[----:B------:R-:W-:Y:S05]  /*8610*/  @!P0 EXIT ;  /* 0x000000000000894d */ /* 0x000fea0003800000 */
[----:B------:R-:W-:Y:S05]  /*8620*/  BRA `(.L_x_135) ;  /* 0x00000000002c7947 */ /* 0x000fea0003800000 */
.L_x_136:
[----:B------:R-:W-:Y:S01]  /*8630*/  ISETP.NE.AND P0, PT, R84, RZ, PT ;  /* 0x000000ff5400720c */ /* 0x000fe20003f05270 */
[----:B------:R-:W-:-:S12]  /*8640*/  BSSY.RECONVERGENT B0, `(.L_x_135) ;  /* 0x0000009000007945 */ /* 0x000fd80003800200 */
[----:B------:R-:W-:Y:S05]  /*8650*/  @P0 BRA `(.L_x_137) ;  /* 0x0000000000140947 */ /* 0x000fea0003800000 */
[----:B------:R-:W2:Y:S02]  /*8660*/  LDCU.64 UR4, c[0x0][0x888] ;  /* 0x00011100ff0477ac */ /* 0x000ea40008000a00 */
[----:B--2---:R-:W-:-:S04]  /*8670*/  ISETP.NE.U32.AND P0, PT, RZ, UR4, PT ;  /* 0x00000004ff007c0c */ /* 0x004fc8000bf05070 */
[----:B------:R-:W-:-:S13]  /*8680*/  ISETP.NE.AND.EX P0, PT, RZ, UR5, PT, P0 ;  /* 0x00000005ff007c0c */ /* 0x000fda000bf05300 */
[----:B------:R-:W-:Y:S05]  /*8690*/  @!P0 EXIT ;  /* 0x000000000000894d */ /* 0x000fea0003800000 */
[----:B------:R-:W-:Y:S05]  /*86a0*/  BRA `(.L_x_138) ;  /* 0x0000000000087947 */ /* 0x000fea0003800000 */
.L_x_137:
[----:B------:R-:W-:-:S13]  /*86b0*/  FSETP.NEU.AND P0, PT, R35, RZ, PT ;  /* 0x000000ff2300720b */ /* 0x000fda0003f0d000 */
[----:B------:R-:W-:Y:S05]  /*86c0*/  @!P0 EXIT ;  /* 0x000000000000894d */ /* 0x000fea0003800000 */
.L_x_138:
[----:B------:R-:W-:Y:S05]  /*86d0*/  BSYNC.RECONVERGENT B0 ;  /* 0x0000000000007941 */ /* 0x000fea0003800200 */
.L_x_135:
[----:B------:R-:W-:Y:S01]  /*86e0*/  ULEA UR4, UR50, UR36, 0x3 ;  /* 0x0000002432047291 */ /* 0x000fe2000f8e18ff */
[----:B------:R-:W-:-:S04]  /*86f0*/  DEPBAR.LE SB0, 0x0 ;  /* 0x000080000000791a */ /* 0x000fc80000000000 */
[----:B------:R-:W-:-:S04]  /*8700*/  UIADD3 UR4, UPT, UPT, UR4, 0xa0, URZ ;  /* 0x000000a004047890 */ /* 0x000fc8000fffe0ff */
[----:B------:R-:W-:-:S09]  /*8710*/  UPRMT UR4, UR37, 0x654, UR4 ;  /* 0x0000065425047896 */ /* 0x000fd20008000004 */
[----:B------:R-:W-:Y:S01]  /*8720*/  SYNCS.ARRIVE.TRANS64.RED.A1T0 RZ, [UR4], RZ ;  /* 0x000000ffffff79a7 */ /* 0x000fe20008100404 */
[----:B------:R-:W-:Y:S05]  /*8730*/  EXIT ;  /* 0x000000000000794d */ /* 0x000fea0003800000 */
.L_x_19:
[----:B--2---:R2:W1:Y:S02]  /*8740*/  SYNCS.PHASECHK.TRANS64.TRYWAIT P0, [R3+URZ+0x140], R2 ;  /* 0x00014002030075a7 */ /* 0x00446400080011ff */
[----:B-1----:R-:W-:Y:S05]  /*8750*/  @!P0 NANOSLEEP.SYNCS 0x989680 ;  /* 0x009896800000895d */ /* 0x002fea0003900000 */
[----:B------:R-:W1:Y:S02]  /*8760*/  @!P0 SYNCS.PHASECHK.TRANS64 P0, [R3+URZ+0x140], R2 ;  /* 0x00014002030085a7 */ /* 0x000e6400080010ff */
[----:B-1----:R-:W-:Y:S05]  /*8770*/  @!P0 BRA `(.L_x_19) ;  /* 0xfffffffc00f08947 */ /* 0x002fea000383ffff */
[----:B------:R-:W-:Y:S05]  /*8780*/  BRA `(.L_x_139) ;  /* 0xffffff8c00b87947 */ /* 0x000fea000383ffff */
.L_x_22:
[----:B-1----:R-:W-:-:S07]  /*8790*/  MOV R2, UR49 ;  /* 0x0000003100027c02 */ /* 0x002fce0008000f00 */
.L_x_140:
[----:B-1----:R1:W2:Y:S02]  /*87a0*/  SYNCS.PHASECHK.TRANS64.TRYWAIT P0, [R2+URZ+0x40], R5 ;  /* 0x00004005020075a7 */ /* 0x0022a400080011ff */
[----:B--2---:R-:W-:Y:S05]  /*87b0*/  @!P0 NANOSLEEP.SYNCS 0x989680 ;  /* 0x009896800000895d */ /* 0x004fea0003900000 */
[----:B------:R-:W2:Y:S02]  /*87c0*/  @!P0 SYNCS.PHASECHK.TRANS64 P0, [R2+URZ+0x40], R5 ;  /* 0x00004005020085a7 */ /* 0x000ea400080010ff */
[----:B--2---:R-:W-:Y:S05]  /*87d0*/  @!P0 BRA `(.L_x_140) ;  /* 0xfffffffc00f08947 */ /* 0x004fea000383ffff */
[----:B------:R-:W-:Y:S05]  /*87e0*/  BRA `(.L_x_21) ;  /* 0xffffff9000187947 */ /* 0x000fea000383ffff */
.L_x_30:
[----:B------:R-:W-:-:S07]  /*87f0*/  MOV R2, UR49 ;  /* 0x0000003100027c02 */ /* 0x000fce0008000f00 */
.L_x_141:
[----:B-1----:R1:W2:Y:S02]  /*8800*/  SYNCS.PHASECHK.TRANS64.TRYWAIT P0, [R2+URZ+0x40], R5 ;  /* 0x00004005020075a7 */ /* 0x0022a400080011ff */
[----:B--2---:R-:W-:Y:S05]  /*8810*/  @!P0 NANOSLEEP.SYNCS 0x989680 ;  /* 0x009896800000895d */ /* 0x004fea0003900000 */
[----:B------:R-:W2:Y:S02]  /*8820*/  @!P0 SYNCS.PHASECHK.TRANS64 P0, [R2+URZ+0x40], R5 ;  /* 0x00004005020085a7 */ /* 0x000ea400080010ff */
[----:B--2---:R-:W-:Y:S05]  /*8830*/  @!P0 BRA `(.L_x_141) ;  /* 0xfffffffc00f08947 */ /* 0x004fea000383ffff */
[----:B------:R-:W-:Y:S05]  /*8840*/  BRA `(.L_x_29) ;  /* 0xffffff9400347947 */ /* 0x000fea000383ffff */
.L_x_36:
[----:B-1----:R1:W2:Y:S02]  /*8850*/  SYNCS.PHASECHK.TRANS64.TRYWAIT P0, [R2+URZ+0xd0], R3 ;  /* 0x0000d003020075a7 */ /* 0x0022a400080011ff */
[----:B--2---:R-:W-:Y:S05]  /*8860*/  @!P0 NANOSLEEP.SYNCS 0x989680 ;  /* 0x009896800000895d */ /* 0x004fea0003900000 */
[----:B------:R-:W2:Y:S02]  /*8870*/  @!P0 SYNCS.PHASECHK.TRANS64 P0, [R2+URZ+0xd0], R3 ;  /* 0x0000d003020085a7 */ /* 0x000ea400080010ff */
[----:B--2---:R-:W-:Y:S05]  /*8880*/  @!P0 BRA `(.L_x_36) ;  /* 0xfffffffc00f08947 */ /* 0x004fea000383ffff */
[----:B------:R-:W-:Y:S05]  /*8890*/  BRA `(.L_x_142) ;  /* 0xffffff9800207947 */ /* 0x000fea000383ffff */
.L_x_40:
[----:B----4-:R-:W-:-:S07]  /*88a0*/  MOV R0, UR5 ;  /* 0x0000000500007c02 */ /* 0x010fce0008000f00 */
.L_x_143:
[----:B-1----:R1:W2:Y:S02]  /*88b0*/  SYNCS.PHASECHK.TRANS64.TRYWAIT P0, [R0+URZ], R3 ;  /* 0x00000003000075a7 */ /* 0x0022a400080011ff */
[----:B--2---:R-:W-:Y:S05]  /*88c0*/  @!P0 NANOSLEEP.SYNCS 0x989680 ;  /* 0x009896800000895d */ /* 0x004fea0003900000 */
[----:B------:R-:W2:Y:S02]  /*88d0*/  @!P0 SYNCS.PHASECHK.TRANS64 P0, [R0+URZ], R3 ;  /* 0x00000003000085a7 */ /* 0x000ea400080010ff */
[----:B--2---:R-:W-:Y:S05]  /*88e0*/  @!P0 BRA `(.L_x_143) ;  /* 0xfffffffc00f08947 */ /* 0x004fea000383ffff */
[----:B------:R-:W-:Y:S05]  /*88f0*/  BRA `(.L_x_144) ;  /* 0xffffff9c00907947 */ /* 0x000fea000383ffff */
.L_x_41:
[----:B----4-:R-:W-:-:S07]  /*8900*/  MOV R0, UR5 ;  /* 0x0000000500007c02 */ /* 0x010fce0008000f00 */
.L_x_145:
[----:B-1----:R1:W2:Y:S02]  /*8910*/  SYNCS.PHASECHK.TRANS64.TRYWAIT P0, [R0+URZ], R3 ;  /* 0x00000003000075a7 */ /* 0x0022a400080011ff */
[----:B--2---:R-:W-:Y:S05]  /*8920*/  @!P0 NANOSLEEP.SYNCS 0x989680 ;  /* 0x009896800000895d */ /* 0x004fea0003900000 */
[----:B------:R-:W2:Y:S02]  /*8930*/  @!P0 SYNCS.PHASECHK.TRANS64 P0, [R0+URZ], R3 ;  /* 0x00000003000085a7 */ /* 0x000ea400080010ff */
[----:B--2---:R-:W-:Y:S05]  /*8940*/  @!P0 BRA `(.L_x_145) ;  /* 0xfffffffc00f08947 */ /* 0x004fea000383ffff */
[----:B------:R-:W-:Y:S05]  /*8950*/  BRA `(.L_x_146) ;  /* 0xffffff9c009c7947 */ /* 0x000fea000383ffff */
.L_x_42:
[----:B----4-:R-:W-:-:S07]  /*8960*/  MOV R0, UR5 ;  /* 0x0000000500007c02 */ /* 0x010fce0008000f00 */
.L_x_147:
[----:B-1----:R1:W2:Y:S02]  /*8970*/  SYNCS.PHASECHK.TRANS64.TRYWAIT P0, [R0+URZ], R3 ;  /* 0x00000003000075a7 */ /* 0x0022a400080011ff */
[----:B--2---:R-:W-:Y:S05]  /*8980*/  @!P0 NANOSLEEP.SYNCS 0x989680 ;  /* 0x009896800000895d */ /* 0x004fea0003900000 */
[----:B------:R-:W2:Y:S02]  /*8990*/  @!P0 SYNCS.PHASECHK.TRANS64 P0, [R0+URZ], R3 ;  /* 0x00000003000085a7 */ /* 0x000ea400080010ff */
[----:B--2---:R-:W-:Y:S05]  /*89a0*/  @!P0 BRA `(.L_x_147) ;  /* 0xfffffffc00f08947 */ /* 0x004fea000383ffff */
[----:B------:R-:W-:Y:S05]  /*89b0*/  BRA `(.L_x_148) ;  /* 0xffffff9c00a87947 */ /* 0x000fea000383ffff */
.L_x_43:
[----:B----4-:R-:W-:-:S07]  /*89c0*/  MOV R0, UR5 ;  /* 0x0000000500007c02 */ /* 0x010fce0008000f00 */
.L_x_149:
[----:B-1----:R1:W2:Y:S02]  /*89d0*/  SYNCS.PHASECHK.TRANS64.TRYWAIT P0, [R0+URZ], R3 ;  /* 0x00000003000075a7 */ /* 0x0022a400080011ff */
[----:B--2---:R-:W-:Y:S05]  /*89e0*/  @!P0 NANOSLEEP.SYNCS 0x989680 ;  /* 0x009896800000895d */ /* 0x004fea0003900000 */
[----:B------:R-:W2:Y:S02]  /*89f0*/  @!P0 SYNCS.PHASECHK.TRANS64 P0, [R0+URZ], R3 ;  /* 0x00000003000085a7 */ /* 0x000ea400080010ff */
[----:B--2---:R-:W-:Y:S05]  /*8a00*/  @!P0 BRA `(.L_x_149) ;  /* 0xfffffffc00f08947 */ /* 0x004fea000383ffff */
[----:B------:R-:W-:Y:S05]  /*8a10*/  BRA `(.L_x_150) ;  /* 0xffffff9c00b47947 */ /* 0x000fea000383ffff */
.L_x_44:
[----:B----4-:R-:W-:-:S07]  /*8a20*/  MOV R0, UR5 ;  /* 0x0000000500007c02 */ /* 0x010fce0008000f00 */
.L_x_151:
[----:B-1----:R1:W2:Y:S02]  /*8a30*/  SYNCS.PHASECHK.TRANS64.TRYWAIT P0, [R0+URZ], R3 ;  /* 0x00000003000075a7 */ /* 0x0022a400080011ff */
[----:B--2---:R-:W-:Y:S05]  /*8a40*/  @!P0 NANOSLEEP.SYNCS 0x989680 ;  /* 0x009896800000895d */ /* 0x004fea0003900000 */
[----:B------:R-:W2:Y:S02]  /*8a50*/  @!P0 SYNCS.PHASECHK.TRANS64 P0, [R0+URZ], R3 ;  /* 0x00000003000085a7 */ /* 0x000ea400080010ff */
[----:B--2---:R-:W-:Y:S05]  /*8a60*/  @!P0 BRA `(.L_x_151) ;  /* 0xfffffffc00f08947 */ /* 0x004fea000383ffff */
[----:B------:R-:W-:Y:S05]  /*8a70*/  BRA `(.L_x_152) ;  /* 0xffffff9c00c07947 */ /* 0x000fea000383ffff */
.L_x_45:
[----:B----4-:R-:W-:-:S07]  /*8a80*/  MOV R0, UR5 ;  /* 0x0000000500007c02 */ /* 0x010fce0008000f00 */
.L_x_153:
[----:B-1----:R1:W2:Y:S02]  /*8a90*/  SYNCS.PHASECHK.TRANS64.TRYWAIT P0, [R0+URZ], R3 ;  /* 0x00000003000075a7 */ /* 0x0022a400080011ff */
[----:B--2---:R-:W-:Y:S05]  /*8aa0*/  @!P0 NANOSLEEP.SYNCS 0x989680 ;  /* 0x009896800000895d */ /* 0x004fea0003900000 */
[----:B------:R-:W2:Y:S02]  /*8ab0*/  @!P0 SYNCS.PHASECHK.TRANS64 P0, [R0+URZ], R3 ;  /* 0x00000003000085a7 */ /* 0x000ea400080010ff */
[----:B--2---:R-:W-:Y:S05]  /*8ac0*/  @!P0 BRA `(.L_x_153) ;  /* 0xfffffffc00f08947 */ /* 0x004fea000383ffff */
[----:B------:R-:W-:Y:S05]  /*8ad0*/  BRA `(.L_x_154) ;  /* 0xffffff9c00cc7947 */ /* 0x000fea000383ffff */
.L_x_46:
[----:B----4-:R-:W-:-:S07]  /*8ae0*/  MOV R0, UR5 ;  /* 0x0000000500007c02 */ /* 0x010fce0008000f00 */
.L_x_155:
[----:B-1----:R1:W2:Y:S02]  /*8af0*/  SYNCS.PHASECHK.TRANS64.TRYWAIT P0, [R0+URZ], R3 ;  /* 0x00000003000075a7 */ /* 0x0022a400080011ff */
[----:B--2---:R-:W-:Y:S05]  /*8b00*/  @!P0 NANOSLEEP.SYNCS 0x989680 ;  /* 0x009896800000895d */ /* 0x004fea0003900000 */
[----:B------:R-:W2:Y:S02]  /*8b10*/  @!P0 SYNCS.PHASECHK.TRANS64 P0, [R0+URZ], R3 ;  /* 0x00000003000085a7 */ /* 0x000ea400080010ff */
[----:B--2---:R-:W-:Y:S05]  /*8b20*/  @!P0 BRA `(.L_x_155) ;  /* 0xfffffffc00f08947 */ /* 0x004fea000383ffff */
[----:B------:R-:W-:Y:S05]  /*8b30*/  BRA `(.L_x_156) ;  /* 0xffffff9c00d87947 */ /* 0x000fea000383ffff */
.L_x_49:
[----:B-1----:R1:W2:Y:S02]  /*8b40*/  SYNCS.PHASECHK.TRANS64.TRYWAIT P0, [R0+URZ+0x130], R5 ;  /* 0x00013005000075a7 */ /* 0x0022a400080011ff */
[----:B--2---:R-:W-:Y:S05]  /*8b50*/  @!P0 NANOSLEEP.SYNCS 0x989680 ;  /* 0x009896800000895d */ /* 0x004fea0003900000 */
[----:B------:R-:W2:Y:S02]  /*8b60*/  @!P0 SYNCS.PHASECHK.TRANS64 P0, [R0+URZ+0x130], R5 ;  /* 0x00013005000085a7 */ /* 0x000ea400080010ff */
[----:B--2---:R-:W-:Y:S05]  /*8b70*/  @!P0 BRA `(.L_x_49) ;  /* 0xfffffffc00f08947 */ /* 0x004fea000383ffff */
[----:B------:R-:W-:Y:S05]  /*8b80*/  BRA `(.L_x_157) ;  /* 0xffffffa000347947 */ /* 0x000fea000383ffff */
.L_x_50:
[----:B------:R-:W-:-:S07]  /*8b90*/  MOV R0, UR5 ;  /* 0x0000000500007c02 */ /* 0x000fce0008000f00 */
.L_x_158:
[----:B-1----:R1:W2:Y:S02]  /*8ba0*/  SYNCS.PHASECHK.TRANS64.TRYWAIT P0, [R0+URZ+0xe0], R5 ;  /* 0x0000e005000075a7 */ /* 0x0022a400080011ff */
[----:B--2---:R-:W-:Y:S05]  /*8bb0*/  @!P0 NANOSLEEP.SYNCS 0x989680 ;  /* 0x009896800000895d */ /* 0x004fea0003900000 */
[----:B------:R-:W2:Y:S02]  /*8bc0*/  @!P0 SYNCS.PHASECHK.TRANS64 P0, [R0+URZ+0xe0], R5 ;  /* 0x0000e005000085a7 */ /* 0x000ea400080010ff */
[----:B--2---:R-:W-:Y:S05]  /*8bd0*/  @!P0 BRA `(.L_x_158) ;  /* 0xfffffffc00f08947 */ /* 0x004fea000383ffff */
[----:B------:R-:W-:Y:S05]  /*8be0*/  BRA `(.L_x_159) ;  /* 0xffffffa000447947 */ /* 0x000fea000383ffff */
.L_x_51:
[----:B-1----:R1:W2:Y:S02]  /*8bf0*/  SYNCS.PHASECHK.TRANS64.TRYWAIT P1, [R0+URZ+0xd0], R5 ;  /* 0x0000d005000075a7 */ /* 0x0022a400080211ff */
[----:B--2---:R-:W-:Y:S05]  /*8c00*/  @!P1 NANOSLEEP.SYNCS 0x989680 ;  /* 0x009896800000995d */ /* 0x004fea0003900000 */
[----:B------:R-:W2:Y:S02]  /*8c10*/  @!P1 SYNCS.PHASECHK.TRANS64 P1, [R0+URZ+0xd0], R5 ;  /* 0x0000d005000095a7 */ /* 0x000ea400080210ff */
[----:B--2---:R-:W-:Y:S05]  /*8c20*/  @!P1 BRA `(.L_x_51) ;  /* 0xfffffffc00f09947 */ /* 0x004fea000383ffff */
[----:B------:R-:W-:Y:S05]  /*8c30*/  BRA `(.L_x_160) ;  /* 0xffffffa000747947 */ /* 0x000fea000383ffff */
.L_x_54:
[----:B------:R-:W-:-:S07]  /*8c40*/  MOV R0, UR5 ;  /* 0x0000000500007c02 */ /* 0x000fce0008000f00 */
.L_x_161:
[----:B-1----:R1:W2:Y:S02]  /*8c50*/  SYNCS.PHASECHK.TRANS64.TRYWAIT P0, [R0+URZ+0xe0], R3 ;  /* 0x0000e003000075a7 */ /* 0x0022a400080011ff */
[----:B--2---:R-:W-:Y:S05]  /*8c60*/  @!P0 NANOSLEEP.SYNCS 0x989680 ;  /* 0x009896800000895d */ /* 0x004fea0003900000 */
[----:B------:R-:W2:Y:S02]  /*8c70*/  @!P0 SYNCS.PHASECHK.TRANS64 P0, [R0+URZ+0xe0], R3 ;  /* 0x0000e003000085a7 */ /* 0x000ea400080010ff */
[----:B--2---:R-:W-:Y:S05]  /*8c80*/  @!P0 BRA `(.L_x_161) ;  /* 0xfffffffc00f08947 */ /* 0x004fea000383ffff */
[----:B------:R-:W-:Y:S05]  /*8c90*/  BRA `(.L_x_53) ;  /* 0xffffffa000c87947 */ /* 0x000fea000383ffff */
.L_x_61:
[----:B-1----:R1:W2:Y:S02]  /*8ca0*/  SYNCS.PHASECHK.TRANS64.TRYWAIT P1, [R0+URZ+0xd0], R5 ;  /* 0x0000d005000075a7 */ /* 0x0022a400080211ff */
[----:B--2---:R-:W-:Y:S05]  /*8cb0*/  @!P1 NANOSLEEP.SYNCS 0x989680 ;  /* 0x009896800000995d */ /* 0x004fea0003900000 */
[----:B------:R-:W2:Y:S02]  /*8cc0*/  @!P1 SYNCS.PHASECHK.TRANS64 P1, [R0+URZ+0xd0], R5 ;  /* 0x0000d005000095a7 */ /* 0x000ea400080210ff */
[----:B--2---:R-:W-:Y:S05]  /*8cd0*/  @!P1 BRA `(.L_x_61) ;  /* 0xfffffffc00f09947 */ /* 0x004fea000383ffff */
[----:B------:R-:W-:Y:S05]  /*8ce0*/  BRA `(.L_x_162) ;  /* 0xffffffa800387947 */ /* 0x000fea000383ffff */
.L_x_62:
[----:B------:R-:W-:-:S07]  /*8cf0*/  MOV R3, UR7 ;  /* 0x0000000700037c02 */ /* 0x000fce0008000f00 */
.L_x_163:
[----:B-1----:R1:W2:Y:S02]  /*8d00*/  SYNCS.PHASECHK.TRANS64.TRYWAIT P0, [R3+URZ+0x110], R0 ;  /* 0x00011000030075a7 */ /* 0x0022a400080011ff */
[----:B--2---:R-:W-:Y:S05]  /*8d10*/  @!P0 NANOSLEEP.SYNCS 0x989680 ;  /* 0x009896800000895d */ /* 0x004fea0003900000 */
[----:B------:R-:W2:Y:S02]  /*8d20*/  @!P0 SYNCS.PHASECHK.TRANS64 P0, [R3+URZ+0x110], R0 ;  /* 0x00011000030085a7 */ /* 0x000ea400080010ff */
[----:B--2---:R-:W-:Y:S05]  /*8d30*/  @!P0 BRA `(.L_x_163) ;  /* 0xfffffffc00f08947 */ /* 0x004fea000383ffff */
[----:B------:R-:W-:Y:S05]  /*8d40*/  BRA `(.L_x_164) ;  /* 0xffffffa800707947 */ /* 0x000fea000383ffff */
.L_x_65:
[----:B------:R-:W-:Y:S07]  /*8d50*/  MOV R0, UR6 ;  /* 0x0000000600007c02 */ /* 0x000fee0008000f00 */
.L_x_165:
[----:B-1----:R1:W2:Y:S02]  /*8d60*/  SYNCS.PHASECHK.TRANS64.TRYWAIT P0, [R0+URZ], R3 ;  /* 0x00000003000075a7 */ /* 0x0022a400080011ff */
[----:B--2---:R-:W-:Y:S05]  /*8d70*/  @!P0 NANOSLEEP.SYNCS 0x989680 ;  /* 0x009896800000895d */ /* 0x004fea0003900000 */
[----:B------:R-:W2:Y:S02]  /*8d80*/  @!P0 SYNCS.PHASECHK.TRANS64 P0, [R0+URZ], R3 ;  /* 0x00000003000085a7 */ /* 0x000ea400080010ff */
[----:B--2---:R-:W-:Y:S05]  /*8d90*/  @!P0 BRA `(.L_x_165) ;  /* 0xfffffffc00f08947 */ /* 0x004fea000383ffff */
[----:B------:R-:W-:Y:S05]  /*8da0*/  BRA `(.L_x_64) ;  /* 0xffffffa8008c7947 */ /* 0x000fea000383ffff */
.L_x_68:
[----:B------:R-:W-:-:S07]  /*8db0*/  MOV R0, UR6 ;  /* 0x0000000600007c02 */ /* 0x000fce0008000f00 */
.L_x_166:
[----:B--2---:R2:W4:Y:S02]  /*8dc0*/  SYNCS.PHASECHK.TRANS64.TRYWAIT P0, [R0+URZ], R3 ;  /* 0x00000003000075a7 */ /* 0x00452400080011ff */
[----:B----4-:R-:W-:Y:S05]  /*8dd0*/  @!P0 NANOSLEEP.SYNCS 0x989680 ;  /* 0x009896800000895d */ /* 0x010fea0003900000 */
[----:B------:R-:W4:Y:S02]  /*8de0*/  @!P0 SYNCS.PHASECHK.TRANS64 P0, [R0+URZ], R3 ;  /* 0x00000003000085a7 */ /* 0x000f2400080010ff */
[----:B----4-:R-:W-:Y:S05]  /*8df0*/  @!P0 BRA `(.L_x_166) ;  /* 0xfffffffc00f08947 */ /* 0x010fea000383ffff */
[----:B------:R-:W-:Y:S05]  /*8e00*/  BRA `(.L_x_167) ;  /* 0xffffffac00687947 */ /* 0x000fea000383ffff */
.L_x_69:
[----:B------:R-:W-:-:S07]  /*8e10*/  MOV R0, UR6 ;  /* 0x0000000600007c02 */ /* 0x000fce0008000f00 */
.L_x_168:
[----:B-1----:R1:W2:Y:S02]  /*8e20*/  SYNCS.PHASECHK.TRANS64.TRYWAIT P0, [R0+URZ], R3 ;  /* 0x00000003000075a7 */ /* 0x0022a400080011ff */
[----:B--2---:R-:W-:Y:S05]  /*8e30*/  @!P0 NANOSLEEP.SYNCS 0x989680 ;  /* 0x009896800000895d */ /* 0x004fea0003900000 */
[----:B------:R-:W2:Y:S02]  /*8e40*/  @!P0 SYNCS.PHASECHK.TRANS64 P0, [R0+URZ], R3 ;  /* 0x00000003000085a7 */ /* 0x000ea400080010ff */
[----:B--2---:R-:W-:Y:S05]  /*8e50*/  @!P0 BRA `(.L_x_168) ;  /* 0xfffffffc00f08947 */ /* 0x004fea000383ffff */
[----:B------:R-:W-:Y:S05]  /*8e60*/  BRA `(.L_x_169) ;  /* 0xffffffac00747947 */ /* 0x000fea000383ffff */
.L_x_70:
[----:B------:R-:W-:-:S07]  /*8e70*/  MOV R0, UR6 ;  /* 0x0000000600007c02 */ /* 0x000fce0008000f00 */
.L_x_170:
[----:B-1----:R1:W2:Y:S02]  /*8e80*/  SYNCS.PHASECHK.TRANS64.TRYWAIT P0, [R0+URZ], R3 ;  /* 0x00000003000075a7 */ /* 0x0022a400080011ff */
[----:B--2---:R-:W-:Y:S05]  /*8e90*/  @!P0 NANOSLEEP.SYNCS 0x989680 ;  /* 0x009896800000895d */ /* 0x004fea0003900000 */
[----:B------:R-:W2:Y:S02]  /*8ea0*/  @!P0 SYNCS.PHASECHK.TRANS64 P0, [R0+URZ], R3 ;  /* 0x00000003000085a7 */ /* 0x000ea400080010ff */
[----:B--2---:R-:W-:Y:S05]  /*8eb0*/  @!P0 BRA `(.L_x_170) ;  /* 0xfffffffc00f08947 */ /* 0x004fea000383ffff */
[----:B------:R-:W-:Y:S05]  /*8ec0*/  BRA `(.L_x_171) ;  /* 0xffffffac00807947 */ /* 0x000fea000383ffff */
.L_x_71:
[----:B------:R-:W-:-:S07]  /*8ed0*/  MOV R0, UR7 ;  /* 0x0000000700007c02 */ /* 0x000fce0008000f00 */
.L_x_172:
[----:B-1----:R1:W2:Y:S02]  /*8ee0*/  SYNCS.PHASECHK.TRANS64.TRYWAIT P0, [R0+URZ], R3 ;  /* 0x00000003000075a7 */ /* 0x0022a400080011ff */
[----:B--2---:R-:W-:Y:S05]  /*8ef0*/  @!P0 NANOSLEEP.SYNCS 0x989680 ;  /* 0x009896800000895d */ /* 0x004fea0003900000 */
[----:B------:R-:W2:Y:S02]  /*8f00*/  @!P0 SYNCS.PHASECHK.TRANS64 P0, [R0+URZ], R3 ;  /* 0x00000003000085a7 */ /* 0x000ea400080010ff */
[----:B--2---:R-:W-:Y:S05]  /*8f10*/  @!P0 BRA `(.L_x_172) ;  /* 0xfffffffc00f08947 */ /* 0x004fea000383ffff */
[----:B------:R-:W-:Y:S05]  /*8f20*/  BRA `(.L_x_173) ;  /* 0xffffffac008c7947 */ /* 0x000fea000383ffff */
.L_x_76:
[----:B--2---:R2:W3:Y:S02]  /*8f30*/  SYNCS.PHASECHK.TRANS64.TRYWAIT P0, [R0+URZ+0xd0], R3 ;  /* 0x0000d003000075a7 */ /* 0x0044e400080011ff */
[----:B---3--:R-:W-:Y:S05]  /*8f40*/  @!P0 NANOSLEEP.SYNCS 0x989680 ;  /* 0x009896800000895d */ /* 0x008fea0003900000 */
[----:B------:R-:W3:Y:S02]  /*8f50*/  @!P0 SYNCS.PHASECHK.TRANS64 P0, [R0+URZ+0xd0], R3 ;  /* 0x0000d003000085a7 */ /* 0x000ee400080010ff */
[----:B---3--:R-:W-:Y:S05]  /*8f60*/  @!P0 BRA `(.L_x_76) ;  /* 0xfffffffc00f08947 */ /* 0x008fea000383ffff */
[----:B------:R-:W-:Y:S05]  /*8f70*/  BRA `(.L_x_174) ;  /* 0xffffffb000987947 */ /* 0x000fea000383ffff */
.L_x_79:
[----:B------:R-:W-:Y:S07]  /*8f80*/  MOV R0, UR7 ;  /* 0x0000000700007c02 */ /* 0x000fee0008000f00 */
.L_x_175:
[----:B--2---:R2:W3:Y:S02]  /*8f90*/  SYNCS.PHASECHK.TRANS64.TRYWAIT P0, [R0+URZ+0xc8], R3 ;  /* 0x0000c803000075a7 */ /* 0x0044e400080011ff */
[----:B---3--:R-:W-:Y:S05]  /*8fa0*/  @!P0 NANOSLEEP.SYNCS 0x989680 ;  /* 0x009896800000895d */ /* 0x008fea0003900000 */
[----:B------:R-:W3:Y:S02]  /*8fb0*/  @!P0 SYNCS.PHASECHK.TRANS64 P0, [R0+URZ+0xc8], R3 ;  /* 0x0000c803000085a7 */ /* 0x000ee400080010ff */
[----:B---3--:R-:W-:Y:S05]  /*8fc0*/  @!P0 BRA `(.L_x_175) ;  /* 0xfffffffc00f08947 */ /* 0x008fea000383ffff */
[----:B------:R-:W-:Y:S05]  /*8fd0*/  BRA `(.L_x_78) ;  /* 0xffffffb400787947 */ /* 0x000fea000383ffff */
.L_x_82:
[----:B------:R-:W-:Y:S07]  /*8fe0*/  MOV R3, UR7 ;  /* 0x0000000700037c02 */ /* 0x000fee0008000f00 */
.L_x_176:
[----:B-1----:R1:W2:Y:S02]  /*8ff0*/  SYNCS.PHASECHK.TRANS64.TRYWAIT P0, [R3+URZ+0xa0], R12 ;  /* 0x0000a00c030075a7 */ /* 0x0022a400080011ff */
[----:B--2---:R-:W-:Y:S05]  /*9000*/  @!P0 NANOSLEEP.SYNCS 0x989680 ;  /* 0x009896800000895d */ /* 0x004fea0003900000 */
[----:B------:R-:W2:Y:S02]  /*9010*/  @!P0 SYNCS.PHASECHK.TRANS64 P0, [R3+URZ+0xa0], R12 ;  /* 0x0000a00c030085a7 */ /* 0x000ea400080010ff */
[----:B--2---:R-:W-:Y:S05]  /*9020*/  @!P0 BRA `(.L_x_176) ;  /* 0xfffffffc00f08947 */ /* 0x004fea000383ffff */
[----:B------:R-:W-:Y:S05]  /*9030*/  BRA `(.L_x_177) ;  /* 0xffffffb400f07947 */ /* 0x000fea000383ffff */
.L_x_83:
[----:B-1----:R-:W-:Y:S07]  /*9040*/  MOV R3, UR7 ;  /* 0x0000000700037c02 */ /* 0x002fee0008000f00 */
.L_x_178:
[----:B-1----:R1:W2:Y:S02]  /*9050*/  SYNCS.PHASECHK.TRANS64.TRYWAIT P0, [R3+URZ+0xa8], R12 ;  /* 0x0000a80c030075a7 */ /* 0x0022a400080011ff */
[----:B--2---:R-:W-:Y:S05]  /*9060*/  @!P0 NANOSLEEP.SYNCS 0x989680 ;  /* 0x009896800000895d */ /* 0x004fea0003900000 */
[----:B------:R-:W2:Y:S02]  /*9070*/  @!P0 SYNCS.PHASECHK.TRANS64 P0, [R3+URZ+0xa8], R12 ;  /* 0x0000a80c030085a7 */ /* 0x000ea400080010ff */
[----:B--2---:R-:W-:Y:S05]  /*9080*/  @!P0 BRA `(.L_x_178) ;  /* 0xfffffffc00f08947 */ /* 0x004fea000383ffff */
[----:B------:R-:W-:Y:S05]  /*9090*/  BRA `(.L_x_179) ;  /* 0xffffffb800307947 */ /* 0x000fea000383ffff */
.L_x_84:
[----:B-1----:R-:W-:Y:S07]  /*90a0*/  MOV R3, UR7 ;  /* 0x0000000700037c02 */ /* 0x002fee0008000f00 */
.L_x_180:
[----:B-1----:R1:W2:Y:S02]  /*90b0*/  SYNCS.PHASECHK.TRANS64.TRYWAIT P0, [R3+URZ+0xb0], R12 ;  /* 0x0000b00c030075a7 */ /* 0x0022a400080011ff */
[----:B--2---:R-:W-:Y:S05]  /*90c0*/  @!P0 NANOSLEEP.SYNCS 0x989680 ;  /* 0x009896800000895d */ /* 0x004fea0003900000 */
[----:B------:R-:W2:Y:S02]  /*90d0*/  @!P0 SYNCS.PHASECHK.TRANS64 P0, [R3+URZ+0xb0], R12 ;  /* 0x0000b00c030085a7 */ /* 0x000ea400080010ff */
[----:B--2---:R-:W-:Y:S05]  /*90e0*/  @!P0 BRA `(.L_x_180) ;  /* 0xfffffffc00f08947 */ /* 0x004fea000383ffff */
[----:B------:R-:W-:Y:S05]  /*90f0*/  BRA `(.L_x_181) ;  /* 0xffffffb800787947 */ /* 0x000fea000383ffff */
.L_x_85:
[----:B------:R-:W-:Y:S07]  /*9100*/  MOV R3, UR7 ;  /* 0x0000000700037c02 */ /* 0x000fee0008000f00 */
.L_x_182:
[----:B-1----:R1:W2:Y:S02]  /*9110*/  SYNCS.PHASECHK.TRANS64.TRYWAIT P0, [R3+URZ+0xb8], R12 ;  /* 0x0000b80c030075a7 */ /* 0x0022a400080011ff */
[----:B--2---:R-:W-:Y:S05]  /*9120*/  @!P0 NANOSLEEP.SYNCS 0x989680 ;  /* 0x009896800000895d */ /* 0x004fea0003900000 */
[----:B------:R-:W2:Y:S02]  /*9130*/  @!P0 SYNCS.PHASECHK.TRANS64 P0, [R3+URZ+0xb8], R12 ;  /* 0x0000b80c030085a7 */ /* 0x000ea400080010ff */
[----:B--2---:R-:W-:Y:S05]  /*9140*/  @!P0 BRA `(.L_x_182) ;  /* 0xfffffffc00f08947 */ /* 0x004fea000383ffff */
[----:B------:R-:W-:Y:S05]  /*9150*/  BRA `(.L_x_183) ;  /* 0xffffffbc00007947 */ /* 0x000fea000383ffff */
.L_x_87:
[----:B------:R-:W-:-:S07]  /*9160*/  MOV R0, UR7 ;  /* 0x0000000700007c02 */ /* 0x000fce0008000f00 */
.L_x_184:
[----:B-1----:R1:W3:Y:S02]  /*9170*/  SYNCS.PHASECHK.TRANS64.TRYWAIT P0, [R0+URZ+0xa0], R3 ;  /* 0x0000a003000075a7 */ /* 0x0022e400080011ff */
[----:B---3--:R-:W-:Y:S05]  /*9180*/  @!P0 NANOSLEEP.SYNCS 0x989680 ;  /* 0x009896800000895d */ /* 0x008fea0003900000 */
[----:B------:R-:W3:Y:S02]  /*9190*/  @!P0 SYNCS.PHASECHK.TRANS64 P0, [R0+URZ+0xa0], R3 ;  /* 0x0000a003000085a7 */ /* 0x000ee400080010ff */
[----:B---3--:R-:W-:Y:S05]  /*91a0*/  @!P0 BRA `(.L_x_184) ;  /* 0xfffffffc00f08947 */ /* 0x008fea000383ffff */
[----:B------:R-:W-:Y:S05]  /*91b0*/  BRA `(.L_x_185) ;  /* 0xffffffbc00707947 */ /* 0x000fea000383ffff */
.L_x_88:
[----:B-1----:R-:W-:-:S07]  /*91c0*/  MOV R0, UR7 ;  /* 0x0000000700007c02 */ /* 0x002fce0008000f00 */
.L_x_186:
[----:B-1----:R1:W3:Y:S02]  /*91d0*/  SYNCS.PHASECHK.TRANS64.TRYWAIT P0, [R0+URZ+0xa8], R3 ;  /* 0x0000a803000075a7 */ /* 0x0022e400080011ff */
[----:B---3--:R-:W-:Y:S05]  /*91e0*/  @!P0 NANOSLEEP.SYNCS 0x989680 ;  /* 0x009896800000895d */ /* 0x008fea0003900000 */
[----:B------:R-:W3:Y:S02]  /*91f0*/  @!P0 SYNCS.PHASECHK.TRANS64 P0, [R0+URZ+0xa8], R3 ;  /* 0x0000a803000085a7 */ /* 0x000ee400080010ff */
[----:B---3--:R-:W-:Y:S05]  /*9200*/  @!P0 BRA `(.L_x_186) ;  /* 0xfffffffc00f08947 */ /* 0x008fea000383ffff */
[----:B------:R-:W-:Y:S05]  /*9210*/  BRA `(.L_x_187) ;  /* 0xffffffbc00607947 */ /* 0x000fea000383ffff */
.L_x_89:
[----:B-1----:R-:W-:-:S07]  /*9220*/  MOV R0, UR7 ;  /* 0x0000000700007c02 */ /* 0x002fce0008000f00 */
.L_x_188:
[----:B-1----:R1:W3:Y:S02]  /*9230*/  SYNCS.PHASECHK.TRANS64.TRYWAIT P0, [R0+URZ+0xb0], R3 ;  /* 0x0000b003000075a7 */ /* 0x0022e400080011ff */
[----:B---3--:R-:W-:Y:S05]  /*9240*/  @!P0 NANOSLEEP.SYNCS 0x989680 ;  /* 0x009896800000895d */ /* 0x008fea0003900000 */
[----:B------:R-:W3:Y:S02]  /*9250*/  @!P0 SYNCS.PHASECHK.TRANS64 P0, [R0+URZ+0xb0], R3 ;  /* 0x0000b003000085a7 */ /* 0x000ee400080010ff */
[----:B---3--:R-:W-:Y:S05]  /*9260*/  @!P0 BRA `(.L_x_188) ;  /* 0xfffffffc00f08947 */ /* 0x008fea000383ffff */
[----:B------:R-:W-:Y:S05]  /*9270*/  BRA `(.L_x_189) ;  /* 0xffffffbc00507947 */ /* 0x000fea000383ffff */
.L_x_91:
[----:B--2---:R2:W4:Y:S02]  /*9280*/  SYNCS.PHASECHK.TRANS64.TRYWAIT P0, [R0+URZ+0xd0], R3 ;  /* 0x0000d003000075a7 */ /* 0x00452400080011ff */
[----:B----4-:R-:W-:Y:S05]  /*9290*/  @!P0 NANOSLEEP.SYNCS 0x989680 ;  /* 0x009896800000895d */ /* 0x010fea0003900000 */
[----:B------:R-:W4:Y:S02]  /*92a0*/  @!P0 SYNCS.PHASECHK.TRANS64 P0, [R0+URZ+0xd0], R3 ;  /* 0x0000d003000085a7 */ /* 0x000f2400080010ff */
[----:B----4-:R-:W-:Y:S05]  /*92b0*/  @!P0 BRA `(.L_x_91) ;  /* 0xfffffffc00f08947 */ /* 0x010fea000383ffff */
[----:B------:R-:W-:Y:S05]  /*92c0*/  BRA `(.L_x_190) ;  /* 0xffffffc000187947 */ /* 0x000fea000383ffff */
.L_x_102:
[----:B-1----:R-:W-:Y:S04]  /*92d0*/  MOV R0, UR36 ;  /* 0x0000002400007c02 */ /* 0x002fe80008000f00 */
[----:B------:R1:W3:Y:S03]  /*92e0*/  SYNCS.PHASECHK.TRANS64.TRYWAIT P1, [R0+URZ+0x80], R5 ;  /* 0x00008005000075a7 */ /* 0x0002e600080211ff */
[----:B---3--:R-:W-:Y:S05]  /*92f0*/  @!P1 NANOSLEEP.SYNCS 0x989680 ;  /* 0x009896800000995d */ /* 0x008fea0003900000 */
[----:B------:R-:W3:Y:S02]  /*9300*/  @!P1 SYNCS.PHASECHK.TRANS64 P1, [R0+URZ+0x80], R5 ;  /* 0x00008005000095a7 */ /* 0x000ee400080210ff */
[----:B---3--:R-:W-:Y:S05]  /*9310*/  @!P1 BRA `(.L_x_102) ;  /* 0xfffffffc00ec9947 */ /* 0x008fea000383ffff */
[----:B------:R-:W-:Y:S05]  /*9320*/  BRA `(.L_x_101) ;  /* 0xffffffcc00247947 */ /* 0x000fea000383ffff */
.L_x_104:
[----:B-1----:R1:W4:Y:S02]  /*9330*/  SYNCS.PHASECHK.TRANS64.TRYWAIT P0, [R88+URZ+0xf0], R3 ;  /* 0x0000f003580075a7 */ /* 0x00232400080011ff */
[----:B----4-:R-:W-:Y:S05]  /*9340*/  @!P0 NANOSLEEP.SYNCS 0x989680 ;  /* 0x009896800000895d */ /* 0x010fea0003900000 */
[----:B------:R-:W4:Y:S02]  /*9350*/  @!P0 SYNCS.PHASECHK.TRANS64 P0, [R88+URZ+0xf0], R3 ;  /* 0x0000f003580085a7 */ /* 0x000f2400080010ff */
[----:B----4-:R-:W-:Y:S05]  /*9360*/  @!P0 BRA `(.L_x_104) ;  /* 0xfffffffc00f08947 */ /* 0x010fea000383ffff */
[----:B------:R-:W-:Y:S05]  /*9370*/  BRA `(.L_x_103) ;  /* 0xffffffcc004c7947 */ /* 0x000fea000383ffff */
.L_x_113:
[----:B-1----:R1:W2:Y:S02]  /*9380*/  SYNCS.PHASECHK.TRANS64.TRYWAIT P0, [R3+URZ+0x80], R0 ;  /* 0x00008000030075a7 */ /* 0x0022a400080011ff */
[----:B--2---:R-:W-:Y:S05]  /*9390*/  @!P0 NANOSLEEP.SYNCS 0x989680 ;  /* 0x009896800000895d */ /* 0x004fea0003900000 */
[----:B------:R-:W2:Y:S02]  /*93a0*/  @!P0 SYNCS.PHASECHK.TRANS64 P0, [R3+URZ+0x80], R0 ;  /* 0x00008000030085a7 */ /* 0x000ea400080010ff */
[----:B--2---:R-:W-:Y:S05]  /*93b0*/  @!P0 BRA `(.L_x_113) ;  /* 0xfffffffc00f08947 */ /* 0x004fea000383ffff */
[----:B------:R-:W-:Y:S05]  /*93c0*/  BRA `(.L_x_112) ;  /* 0xffffffd400687947 */ /* 0x000fea000383ffff */
.L_x_121:
[----:B-1----:R1:W2:Y:S02]  /*93d0*/  SYNCS.PHASECHK.TRANS64.TRYWAIT P0, [R92+URZ+0x80], R5 ;  /* 0x000080055c0075a7 */ /* 0x0022a400080011ff */
[----:B--2---:R-:W-:Y:S05]  /*93e0*/  @!P0 NANOSLEEP.SYNCS 0x989680 ;  /* 0x009896800000895d */ /* 0x004fea0003900000 */
[----:B------:R-:W2:Y:S02]  /*93f0*/  @!P0 SYNCS.PHASECHK.TRANS64 P0, [R92+URZ+0x80], R5 ;  /* 0x000080055c0085a7 */ /* 0x000ea400080010ff */
[----:B--2---:R-:W-:Y:S05]  /*9400*/  @!P0 BRA `(.L_x_121) ;  /* 0xfffffffc00f08947 */ /* 0x004fea000383ffff */
[----:B------:R-:W-:Y:S05]  /*9410*/  BRA `(.L_x_120) ;  /* 0xffffffdc00a87947 */ /* 0x000fea000383ffff */
.L_x_129:
[----:B-1----:R1:W2:Y:S02]  /*9420*/  SYNCS.PHASECHK.TRANS64.TRYWAIT P0, [R92+URZ+0x80], R5 ;  /* 0x000080055c0075a7 */ /* 0x0022a400080011ff */
[----:B--2---:R-:W-:Y:S05]  /*9430*/  @!P0 NANOSLEEP.SYNCS 0x989680 ;  /* 0x009896800000895d */ /* 0x004fea0003900000 */
[----:B------:R-:W2:Y:S02]  /*9440*/  @!P0 SYNCS.PHASECHK.TRANS64 P0, [R92+URZ+0x80], R5 ;  /* 0x000080055c0085a7 */ /* 0x000ea400080010ff */
[----:B--2---:R-:W-:Y:S05]  /*9450*/  @!P0 BRA `(.L_x_129) ;  /* 0xfffffffc00f08947 */ /* 0x004fea000383ffff */
[----:B------:R-:W-:Y:S05]  /*9460*/  BRA `(.L_x_128) ;  /* 0xffffffe400e87947 */ /* 0x000fea000383ffff */
        .weak           $__internal_0_$__cuda_sm10x_tcgen05_guardrail_trap_col_being_dealloced_not_returned_by_alloc
        .type           $__internal_0_$__cuda_sm10x_tcgen05_guardrail_trap_col_being_dealloced_not_returned_by_alloc,@function
        .size           $__internal_0_$__cuda_sm10x_tcgen05_guardrail_trap_col_being_dealloced_not_returned_by_alloc,($__internal_1_$__cuda_sm10x_tcgen05_guardrail_trap_phase_invalid_during_alloc - $__internal_0_$__cuda_sm10x_tcgen05_guardrail_trap_col_being_dealloced_not_returned_by_alloc)
$__internal_0_$__cuda_sm10x_tcgen05_guardrail_trap_col_being_dealloced_not_returned_by_alloc:
[----:B------:R-:W-:Y:S05]  /*9470*/  BPT.TRAP 0x1 ;  /* 0x000000040000795c */ /* 0x000fea0000300000 */
[----:B------:R-:W-:-:S04]  /*9480*/  HFMA2 R3, -RZ, RZ, 0, 0 ;  /* 0x00000000ff037431 */ /* 0x000fc800000001ff */
[----:B------:R-:W-:Y:S05]  /*9490*/  RET.REL.NODEC R2 `(_ZN7cutlass13device_kernelINS_4gemm6kernel13GemmUniversalIN4cute5tupleIJiiiiEEENS1_10collective13CollectiveMmaINS1_35MainloopSm100TmaUmmaWarpSpecializedILi8ELi2ELi4ENS5_IJNS4_1CILi1EEESB_SB_EEEEENS5_IJNSA_ILi128EEENSA_ILi64EEENSA_ILi32EEEEEENS_10tfloat32_tENS5_IJSB_llEEESI_SJ_NS4_8TiledMMAINS4_8MMA_AtomIJNS4_17SM100_MMA_TF32_SSISI_SI_fLi128ELi64ELNS4_4UMMA5MajorE1ELSO_1ELNSN_7ScaleInE0ELSP_0EEEEEENS4_6LayoutISC_NS5_IJNSA_ILi0EEEST_ST_EEEEENS5_IJNS4_10UnderscoreESW_SW_EEEEENS4_13SM90_TMA_LOADENS4_14ComposedLayoutINS4_7SwizzleILi2ELi5ELi2EEENS4_18smem_ptr_flag_bitsILi32EEENSS_INS5_IJSG_NSA_ILi4EEEEEENS5_IJSB_SG_EEEEEEEvNS4_8identityESZ_S19_vS1A_EENS_8epilogue10collective18CollectiveEpilogueINS1C_23Sm100TmaWarpSpecializedILi4ELi2ELi16ELb1ELb0EEEJSH_NS5_IJNSS_ISE_SB_EENSS_INSA_ILi16EEESB_EEEEESI_NS5_IJlSB_lEEESI_S1L_NS1C_6fusion15FusionCallbacksIS1G_NS1M_17LinearCombinationISI_fSI_fLNS_15FloatRoundStyleE2EEESH_S1K_JEEENS4_5SM1004TMEM4LOAD26SM100_TMEM_LOAD_32dp32b16xESZ_NS10_INS11_ILi2ELi4ELi3EEES14_NSS_INS5_IJNSA_ILi8EEES1I_EEENS5_IJS1I_SB_EEEEEEENS4_39AutoVectorizingCopyWithAssumedAlignmentILi128EEENS4_14SM90_TMA_STOREES21_S23_S23_EEEvvEEEEvNT_6ParamsE) ;  /* 0xffffff6802d87950 */ /* 0x000fea0003c3ffff */
        .weak           $__internal_1_$__cuda_sm10x_tcgen05_guardrail_trap_phase_invalid_during_alloc
        .type           $__internal_1_$__cuda_sm10x_tcgen05_guardrail_trap_phase_invalid_during_alloc,@function
        .size           $__internal_1_$__cuda_sm10x_tcgen05_guardrail_trap_phase_invalid_during_alloc,($__internal_2_$__cuda_sm10x_tcgen05_guardrail_trap_unallocated_columns_being_dealloced - $__internal_1_$__cuda_sm10x_tcgen05_guardrail_trap_phase_invalid_during_alloc)
$__internal_1_$__cuda_sm10x_tcgen05_guardrail_trap_phase_invalid_during_alloc:
[----:B------:R-:W-:Y:S05]  /*94a0*/  BPT.TRAP 0x1 ;  /* 0x000000040000795c */ /* 0x000fea0000300000 */
[----:B------:R-:W-:-:S04]  /*94b0*/  MOV R3, 0x0 ;  /* 0x0000000000037802 */ /* 0x000fc80000000f00 */
[----:B------:R-:W-:Y:S05]  /*94c0*/  RET.REL.NODEC R2 `(_ZN7cutlass13device_kernelINS_4gemm6kernel13GemmUniversalIN4cute5tupleIJiiiiEEENS1_10collective13CollectiveMmaINS1_35MainloopSm100TmaUmmaWarpSpecializedILi8ELi2ELi4ENS5_IJNS4_1CILi1EEESB_SB_EEEEENS5_IJNSA_ILi128EEENSA_ILi64EEENSA_ILi32EEEEEENS_10tfloat32_tENS5_IJSB_llEEESI_SJ_NS4_8TiledMMAINS4_8MMA_AtomIJNS4_17SM100_MMA_TF32_SSISI_SI_fLi128ELi64ELNS4_4UMMA5MajorE1ELSO_1ELNSN_7ScaleInE0ELSP_0EEEEEENS4_6LayoutISC_NS5_IJNSA_ILi0EEEST_ST_EEEEENS5_IJNS4_10UnderscoreESW_SW_EEEEENS4_13SM90_TMA_LOADENS4_14ComposedLayoutINS4_7SwizzleILi2ELi5ELi2EEENS4_18smem_ptr_flag_bitsILi32EEENSS_INS5_IJSG_NSA_ILi4EEEEEENS5_IJSB_SG_EEEEEEEvNS4_8identityESZ_S19_vS1A_EENS_8epilogue10collective18CollectiveEpilogueINS1C_23Sm100TmaWarpSpecializedILi4ELi2ELi16ELb1ELb0EEEJSH_NS5_IJNSS_ISE_SB_EENSS_INSA_ILi16EEESB_EEEEESI_NS5_IJlSB_lEEESI_S1L_NS1C_6fusion15FusionCallbacksIS1G_NS1M_17LinearCombinationISI_fSI_fLNS_15FloatRoundStyleE2EEESH_S1K_JEEENS4_5SM1004TMEM4LOAD26SM100_TMEM_LOAD_32dp32b16xESZ_NS10_INS11_ILi2ELi4ELi3EEES14_NSS_INS5_IJNSA_ILi8EEES1I_EEENS5_IJS1I_SB_EEEEEEENS4_39AutoVectorizingCopyWithAssumedAlignmentILi128EEENS4_14SM90_TMA_STOREES21_S23_S23_EEEvvEEEEvNT_6ParamsE) ;  /* 0xffffff6802cc7950 */ /* 0x000fea0003c3ffff */
        .weak           $__internal_2_$__cuda_sm10x_tcgen05_guardrail_trap_unallocated_columns_being_dealloced
        .type           $__internal_2_$__cuda_sm10x_tcgen05_guardrail_trap_unallocated_columns_being_dealloced,@function
        .size           $__internal_2_$__cuda_sm10x_tcgen05_guardrail_trap_unallocated_columns_being_dealloced,(.L_x_192 - $__internal_2_$__cuda_sm10x_tcgen05_guardrail_trap_unallocated_columns_being_dealloced)
$__internal_2_$__cuda_sm10x_tcgen05_guardrail_trap_unallocated_columns_being_dealloced:
[----:B------:R-:W-:Y:S05]  /*94d0*/  BPT.TRAP 0x1 ;  /* 0x000000040000795c */ /* 0x000fea0000300000 */
[----:B------:R-:W-:-:S04]  /*94e0*/  HFMA2 R3, -RZ, RZ, 0, 0 ;  /* 0x00000000ff037431 */ /* 0x000fc800000001ff */
[----:B------:R-:W-:Y:S05]  /*94f0*/  RET.REL.NODEC R2 `(_ZN7cutlass13device_kernelINS_4gemm6kernel13GemmUniversalIN4cute5tupleIJiiiiEEENS1_10collective13CollectiveMmaINS1_35MainloopSm100TmaUmmaWarpSpecializedILi8ELi2ELi4ENS5_IJNS4_1CILi1EEESB_SB_EEEEENS5_IJNSA_ILi128EEENSA_ILi64EEENSA_ILi32EEEEEENS_10tfloat32_tENS5_IJSB_llEEESI_SJ_NS4_8TiledMMAINS4_8MMA_AtomIJNS4_17SM100_MMA_TF32_SSISI_SI_fLi128ELi64ELNS4_4UMMA5MajorE1ELSO_1ELNSN_7ScaleInE0ELSP_0EEEEEENS4_6LayoutISC_NS5_IJNSA_ILi0EEEST_ST_EEEEENS5_IJNS4_10UnderscoreESW_SW_EEEEENS4_13SM90_TMA_LOADENS4_14ComposedLayoutINS4_7SwizzleILi2ELi5ELi2EEENS4_18smem_ptr_flag_bitsILi32EEENSS_INS5_IJSG_NSA_ILi4EEEEEENS5_IJSB_SG_EEEEEEEvNS4_8identityESZ_S19_vS1A_EENS_8epilogue10collective18CollectiveEpilogueINS1C_23Sm100TmaWarpSpecializedILi4ELi2ELi16ELb1ELb0EEEJSH_NS5_IJNSS_ISE_SB_EENSS_INSA_ILi16EEESB_EEEEESI_NS5_IJlSB_lEEESI_S1L_NS1C_6fusion15FusionCallbacksIS1G_NS1M_17LinearCombinationISI_fSI_fLNS_15FloatRoundStyleE2EEESH_S1K_JEEENS4_5SM1004TMEM4LOAD26SM100_TMEM_LOAD_32dp32b16xESZ_NS10_INS11_ILi2ELi4ELi3EEES14_NSS_INS5_IJNSA_ILi8EEES1I_EEENS5_IJS1I_SB_EEEEEEENS4_39AutoVectorizingCopyWithAssumedAlignmentILi128EEENS4_14SM90_TMA_STOREES21_S23_S23_EEEvvEEEEvNT_6ParamsE) ;  /* 0xffffff6802c07950 */ /* 0x000fea0003c3ffff */
.L_x_191:
[----:B------:R-:W-:-:S00]  /*9500*/  BRA `(.L_x_191) ;  /* 0xfffffffc00fc7947 */ /* 0x000fc0000383ffff */
[----:B------:R-:W-:-:S00]  /*9510*/  NOP ;  /* 0x0000000000007918 */ /* 0x000fc00000000000 */
        /* <DEDUP_REMOVED lines=14> */
.L_x_192:


//--------------------- .nv.global.init           --------------------------
	.section	.nv.global.init,"aw",@progbits
.nv.global.init:
	.type		$str$27,@object
	.size		$str$27,($str$28 - $str$27)
$str$27:
        /*0000*/ 	.byte	0x28, 0x61, 0x64, 0x64, 0x72, 0x65, 0x73, 0x73, 0x20, 0x26, 0x20, 0x6d, 0x61, 0x73, 0x6b, 0x29
        /*0010*/ 	.byte	0x20, 0x3d, 0x3d, 0x20, 0x30, 0x00
	.type		$str$28,@object
	.size		$str$28,($str$26 - $str$28)
$str$28:
        /*0016*/ 	.byte	0x2f, 0x74, 0x6d, 0x70, 0x2f, 0x63, 0x75, 0x74, 0x6c, 0x61, 0x73, 0x73, 0x5f, 0x73, 0x77, 0x65
        /*0026*/ 	.byte	0x65, 0x70, 0x5f, 0x73, 0x72, 0x63, 0x2f, 0x69, 0x6e, 0x63, 0x6c, 0x75, 0x64, 0x65, 0x2f, 0x63
        /*0036*/ 	.byte	0x75, 0x74, 0x65, 0x2f, 0x70, 0x6f, 0x69, 0x6e, 0x74, 0x65, 0x72, 0x5f, 0x66, 0x6c, 0x61, 0x67
        /*0046*/ 	.byte	0x67, 0x65, 0x64, 0x2e, 0x68, 0x70, 0x70, 0x00
	.type		$str$26,@object
	.size		$str$26,($str$25 - $str$26)
$str$26:
        /*004e*/ 	.byte	0x2f, 0x74, 0x6d, 0x70, 0x2f, 0x63, 0x75, 0x74, 0x6c, 0x61, 0x73, 0x73, 0x5f, 0x73, 0x77, 0x65
        /*005e*/ 	.byte	0x65, 0x70, 0x5f, 0x73, 0x72, 0x63, 0x2f, 0x69, 0x6e, 0x63, 0x6c, 0x75, 0x64, 0x65, 0x2f, 0x63
        /*006e*/ 	.byte	0x75, 0x74, 0x65, 0x2f, 0x61, 0x74, 0x6f, 0x6d, 0x2f, 0x63, 0x6f, 0x70, 0x79, 0x5f, 0x74, 0x72
        /*007e*/ 	.byte	0x61, 0x69, 0x74, 0x73, 0x5f, 0x73, 0x6d, 0x31, 0x30, 0x30, 0x2e, 0x68, 0x70, 0x70, 0x00
	.type		$str$25,@object
	.size		$str$25,(__unnamed_1 - $str$25)
$str$25:
        /*008d*/ 	.byte	0x28, 0x28, 0x75, 0x69, 0x6e, 0x74, 0x33, 0x32, 0x5f, 0x74, 0x28, 0x74, 0x68, 0x72, 0x65, 0x61
        /*009d*/ 	.byte	0x64, 0x49, 0x64, 0x78, 0x2e, 0x78, 0x29, 0x20, 0x2f, 0x20, 0x33, 0x32, 0x29, 0x20, 0x25, 0x20
        /*00ad*/ 	.byte	0x34, 0x29, 0x20, 0x3d, 0x3d, 0x20, 0x28, 0x28, 0x28, 0x74, 0x6d, 0x65, 0x6d, 0x5f, 0x61, 0x64
        /*00bd*/ 	.byte	0x64, 0x72, 0x20, 0x3e, 0x3e, 0x20, 0x31, 0x36, 0x29, 0x20, 0x2f, 0x20, 0x33, 0x32, 0x29, 0x20
        /*00cd*/ 	.byte	0x25, 0x20, 0x34, 0x29, 0x00
	.type		__unnamed_1,@object
	.size		__unnamed_1,(__unnamed_2 - __unnamed_1)
__unnamed_1:
        /*00d2*/ 	.byte	0x61, 0x75, 0x74, 0x6f, 0x20, 0x63, 0x75, 0x74, 0x65, 0x3a, 0x3a, 0x61, 0x73, 0x5f, 0x70, 0x6f
        /* <DEDUP_REMOVED lines=24> */
        /*0262*/ 	.byte	0x32, 0x30, 0x34, 0x38, 0x3e, 0x3e, 0x3e, 0x3e, 0x5d, 0x00
	.type		__unnamed_2,@object
	.size		__unnamed_2,(.L_2 - __unnamed_2)
__unnamed_2:
        /* <DEDUP_REMOVED lines=42> */
        /*050c*/ 	.byte	0x3e, 0x5d, 0x00
.L_2:


//--------------------- .nv.shared._ZN7cutlass13device_kernelINS_4gemm6kernel13GemmUniversalIN4cute5tupleIJiiiiEEENS1_10collective13CollectiveMmaINS1_35MainloopSm100TmaUmmaWarpSpecializedILi8ELi2ELi4ENS5_IJNS4_1CILi1EEESB_SB_EEEEENS5_IJNSA_ILi128EEENSA_ILi64EEENSA_ILi32EEEEEENS_10tfloat32_tENS5_IJSB_llEEESI_SJ_NS4_8TiledMMAINS4_8MMA_AtomIJNS4_17SM100_MMA_TF32_SSISI_SI_fLi128ELi64ELNS4_4UMMA5MajorE1ELSO_1ELNSN_7ScaleInE0ELSP_0EEEEEENS4_6LayoutISC_NS5_IJNSA_ILi0EEEST_ST_EEEEENS5_IJNS4_10UnderscoreESW_SW_EEEEENS4_13SM90_TMA_LOADENS4_14ComposedLayoutINS4_7SwizzleILi2ELi5ELi2EEENS4_18smem_ptr_flag_bitsILi32EEENSS_INS5_IJSG_NSA_ILi4EEEEEENS5_IJSB_SG_EEEEEEEvNS4_8identityESZ_S19_vS1A_EENS_8epilogue10collective18CollectiveEpilogueINS1C_23Sm100TmaWarpSpecializedILi4ELi2ELi16ELb1ELb0EEEJSH_NS5_IJNSS_ISE_SB_EENSS_INSA_ILi16EEESB_EEEEESI_NS5_IJlSB_lEEESI_S1L_NS1C_6fusion15FusionCallbacksIS1G_NS1M_17LinearCombinationISI_fSI_fLNS_15FloatRoundStyleE2EEESH_S1K_JEEENS4_5SM1004TMEM4LOAD26SM100_TMEM_LOAD_32dp32b16xESZ_NS10_INS11_ILi2ELi4ELi3EEES14_NSS_INS5_IJNSA_ILi8EEES1I_EEENS5_IJS1I_SB_EEEEEEENS4_39AutoVectorizingCopyWithAssumedAlignmentILi128EEENS4_14SM90_TMA_STOREES21_S23_S23_EEEvvEEEEvNT_6ParamsE --------------------------
	.section	.nv.shared._ZN7cutlass13device_kernelINS_4gemm6kernel13GemmUniversalIN4cute5tupleIJiiiiEEENS1_10collective13CollectiveMmaINS1_35MainloopSm100TmaUmmaWarpSpecializedILi8ELi2ELi4ENS5_IJNS4_1CILi1EEESB_SB_EEEEENS5_IJNSA_ILi128EEENSA_ILi64EEENSA_ILi32EEEEEENS_10tfloat32_tENS5_IJSB_llEEESI_SJ_NS4_8TiledMMAINS4_8MMA_AtomIJNS4_17SM100_MMA_TF32_SSISI_SI_fLi128ELi64ELNS4_4UMMA5MajorE1ELSO_1ELNSN_7ScaleInE0ELSP_0EEEEEENS4_6LayoutISC_NS5_IJNSA_ILi0EEEST_ST_EEEEENS5_IJNS4_10UnderscoreESW_SW_EEEEENS4_13SM90_TMA_LOADENS4_14ComposedLayoutINS4_7SwizzleILi2ELi5ELi2EEENS4_18smem_ptr_flag_bitsILi32EEENSS_INS5_IJSG_NSA_ILi4EEEEEENS5_IJSB_SG_EEEEEEEvNS4_8identityESZ_S19_vS1A_EENS_8epilogue10collective18CollectiveEpilogueINS1C_23Sm100TmaWarpSpecializedILi4ELi2ELi16ELb1ELb0EEEJSH_NS5_IJNSS_ISE_SB_EENSS_INSA_ILi16EEESB_EEEEESI_NS5_IJlSB_lEEESI_S1L_NS1C_6fusion15FusionCallbacksIS1G_NS1M_17LinearCombinationISI_fSI_fLNS_15FloatRoundStyleE2EEESH_S1K_JEEENS4_5SM1004TMEM4LOAD26SM100_TMEM_LOAD_32dp32b16xESZ_NS10_INS11_ILi2ELi4ELi3EEES14_NSS_INS5_IJNSA_ILi8EEES1I_EEENS5_IJS1I_SB_EEEEEEENS4_39AutoVectorizingCopyWithAssumedAlignmentILi128EEENS4_14SM90_TMA_STOREES21_S23_S23_EEEvvEEEEvNT_6ParamsE,"aw",@nobits
	.sectionflags	@""
	.align	16
	.zero		1024


//--------------------- .nv.shared.reserved.0     --------------------------
	.section	.nv.shared.reserved.0,"aw",@nobits
	.weak		__nv_reservedSMEM_offset_0_alias
	.size		__nv_reservedSMEM_offset_0_alias, 0, 64
	.other		__nv_reservedSMEM_offset_0_alias,@"STO_CUDA_RESERVED_SHARED STV_DEFAULT"
__nv_reservedSMEM_offset_0_alias:
	.zero		0
.nv.shared.reserved.0:
	.zero		64
	.weak		__nv_reservedSMEM_tcgen05_partition
	.type		__nv_reservedSMEM_tcgen05_partition,@object
	.size		__nv_reservedSMEM_tcgen05_partition,(.L_0 - __nv_reservedSMEM_tcgen05_partition)
__nv_reservedSMEM_tcgen05_partition:
	.zero		32
.L_0:


//--------------------- .nv.global                --------------------------
	.section	.nv.global,"aw",@nobits
.nv.global:
	.type		_ZN40_INTERNAL_1c39e454_4_k_cu_26728e71_389414cute1_E,@object
	.size		_ZN40_INTERNAL_1c39e454_4_k_cu_26728e71_389414cute1_E,(_ZN40_INTERNAL_1c39e454_4_k_cu_26728e71_389414cuda3std3__45__cpo6cbeginE - _ZN40_INTERNAL_1c39e454_4_k_cu_26728e71_389414cute1_E)
_ZN40_INTERNAL_1c39e454_4_k_cu_26728e71_389414cute1_E:
	.zero		1
	.type		_ZN40_INTERNAL_1c39e454_4_k_cu_26728e71_389414cuda3std3__45__cpo6cbeginE,@object
	.size		_ZN40_INTERNAL_1c39e454_4_k_cu_26728e71_389414cuda3std3__45__cpo6cbeginE,(_ZN40_INTERNAL_1c39e454_4_k_cu_26728e71_389414cuda3std3__48in_placeE - _ZN40_INTERNAL_1c39e454_4_k_cu_26728e71_389414cuda3std3__45__cpo6cbeginE)
_ZN40_INTERNAL_1c39e454_4_k_cu_26728e71_389414cuda3std3__45__cpo6cbeginE:
	.zero		1
	.type		_ZN40_INTERNAL_1c39e454_4_k_cu_26728e71_389414cuda3std3__48in_placeE,@object
	.size		_ZN40_INTERNAL_1c39e454_4_k_cu_26728e71_389414cuda3std3__48in_placeE,(_ZN40_INTERNAL_1c39e454_4_k_cu_26728e71_389414cuda3std6ranges3__45__cpo9iter_moveE - _ZN40_INTERNAL_1c39e454_4_k_cu_26728e71_389414cuda3std3__48in_placeE)
_ZN40_INTERNAL_1c39e454_4_k_cu_26728e71_389414cuda3std3__48in_placeE:
	.zero		1
	.type		_ZN40_INTERNAL_1c39e454_4_k_cu_26728e71_389414cuda3std6ranges3__45__cpo9iter_moveE,@object
	.size		_ZN40_INTERNAL_1c39e454_4_k_cu_26728e71_389414cuda3std6ranges3__45__cpo9iter_moveE,(_ZN40_INTERNAL_1c39e454_4_k_cu_26728e71_389414cuda3std3__45__cpo5beginE - _ZN40_INTERNAL_1c39e454_4_k_cu_26728e71_389414cuda3std6ranges3__45__cpo9iter_moveE)
_ZN40_INTERNAL_1c39e454_4_k_cu_26728e71_389414cuda3std6ranges3__45__cpo9iter_moveE:
	.zero		1
	.type		_ZN40_INTERNAL_1c39e454_4_k_cu_26728e71_389414cuda3std3__45__cpo5beginE,@object
	.size		_ZN40_INTERNAL_1c39e454_4_k_cu_26728e71_389414cuda3std3__45__cpo5beginE,(_ZN40_INTERNAL_1c39e454_4_k_cu_26728e71_389414cuda3std3__442_GLOBAL__N__1c39e454_4_k_cu_26728e71_389416ignoreE - _ZN40_INTERNAL_1c39e454_4_k_cu_26728e71_389414cuda3std3__45__cpo5beginE)
_ZN40_INTERNAL_1c39e454_4_k_cu_26728e71_389414cuda3std3__45__cpo5beginE:
	.zero		1
	.type		_ZN40_INTERNAL_1c39e454_4_k_cu_26728e71_389414cuda3std3__442_GLOBAL__N__1c39e454_4_k_cu_26728e71_389416ignoreE,@object
	.size		_ZN40_INTERNAL_1c39e454_4_k_cu_26728e71_389414cuda3std3__442_GLOBAL__N__1c39e454_4_k_cu_26728e71_389416ignoreE,(_ZN40_INTERNAL_1c39e454_4_k_cu_26728e71_389414cute7productE - _ZN40_INTERNAL_1c39e454_4_k_cu_26728e71_389414cuda3std3__442_GLOBAL__N__1c39e454_4_k_cu_26728e71_389416ignoreE)
_ZN40_INTERNAL_1c39e454_4_k_cu_26728e71_389414cuda3std3__442_GLOBAL__N__1c39e454_4_k_cu_26728e71_389416ignoreE:
	.zero		1
	.type		_ZN40_INTERNAL_1c39e454_4_k_cu_26728e71_389414cute7productE,@object
	.size		_ZN40_INTERNAL_1c39e454_4_k_cu_26728e71_389414cute7productE,(_ZN40_INTERNAL_1c39e454_4_k_cu_26728e71_389414cuda3std3__45__cpo3endE - _ZN40_INTERNAL_1c39e454_4_k_cu_26728e71_389414cute7productE)
_ZN40_INTERNAL_1c39e454_4_k_cu_26728e71_389414cute7productE:
	.zero		1
	.type		_ZN40_INTERNAL_1c39e454_4_k_cu_26728e71_389414cuda3std3__45__cpo3endE,@object
	.size		_ZN40_INTERNAL_1c39e454_4_k_cu_26728e71_389414cuda3std3__45__cpo3endE,(_ZN40_INTERNAL_1c39e454_4_k_cu_26728e71_389414cuda3std3__419piecewise_constructE - _ZN40_INTERNAL_1c39e454_4_k_cu_26728e71_389414cuda3std3__45__cpo3endE)
_ZN40_INTERNAL_1c39e454_4_k_cu_26728e71_389414cuda3std3__45__cpo3endE:
	.zero		1
	.type		_ZN40_INTERNAL_1c39e454_4_k_cu_26728e71_389414cuda3std3__419piecewise_constructE,@object
	.size		_ZN40_INTERNAL_1c39e454_4_k_cu_26728e71_389414cuda3std3__419piecewise_constructE,(_ZN40_INTERNAL_1c39e454_4_k_cu_26728e71_389414cuda3std3__45__cpo4cendE - _ZN40_INTERNAL_1c39e454_4_k_cu_26728e71_389414cuda3std3__419piecewise_constructE)
_ZN40_INTERNAL_1c39e454_4_k_cu_26728e71_389414cuda3std3__419piecewise_constructE:
	.zero		1
	.type		_ZN40_INTERNAL_1c39e454_4_k_cu_26728e71_389414cuda3std3__45__cpo4cendE,@object
	.size		_ZN40_INTERNAL_1c39e454_4_k_cu_26728e71_389414cuda3std3__45__cpo4cendE,(_ZN40_INTERNAL_1c39e454_4_k_cu_26728e71_389414cuda3std6ranges3__45__cpo4swapE - _ZN40_INTERNAL_1c39e454_4_k_cu_26728e71_389414cuda3std3__45__cpo4cendE)
_ZN40_INTERNAL_1c39e454_4_k_cu_26728e71_389414cuda3std3__45__cpo4cendE:
	.zero		1
	.type		_ZN40_INTERNAL_1c39e454_4_k_cu_26728e71_389414cuda3std6ranges3__45__cpo4swapE,@object
	.size		_ZN40_INTERNAL_1c39e454_4_k_cu_26728e71_389414cuda3std6ranges3__45__cpo4swapE,(.L_10 - _ZN40_INTERNAL_1c39e454_4_k_cu_26728e71_389414cuda3std6ranges3__45__cpo4swapE)
_ZN40_INTERNAL_1c39e454_4_k_cu_26728e71_389414cuda3std6ranges3__45__cpo4swapE:
	.zero		1
.L_10:


//--------------------- .nv.constant0._ZN7cutlass13device_kernelINS_4gemm6kernel13GemmUniversalIN4cute5tupleIJiiiiEEENS1_10collective13CollectiveMmaINS1_35MainloopSm100TmaUmmaWarpSpecializedILi8ELi2ELi4ENS5_IJNS4_1CILi1EEESB_SB_EEEEENS5_IJNSA_ILi128EEENSA_ILi64EEENSA_ILi32EEEEEENS_10tfloat32_tENS5_IJSB_llEEESI_SJ_NS4_8TiledMMAINS4_8MMA_AtomIJNS4_17SM100_MMA_TF32_SSISI_SI_fLi128ELi64ELNS4_4UMMA5MajorE1ELSO_1ELNSN_7ScaleInE0ELSP_0EEEEEENS4_6LayoutISC_NS5_IJNSA_ILi0EEEST_ST_EEEEENS5_IJNS4_10UnderscoreESW_SW_EEEEENS4_13SM90_TMA_LOADENS4_14ComposedLayoutINS4_7SwizzleILi2ELi5ELi2EEENS4_18smem_ptr_flag_bitsILi32EEENSS_INS5_IJSG_NSA_ILi4EEEEEENS5_IJSB_SG_EEEEEEEvNS4_8identityESZ_S19_vS1A_EENS_8epilogue10collective18CollectiveEpilogueINS1C_23Sm100TmaWarpSpecializedILi4ELi2ELi16ELb1ELb0EEEJSH_NS5_IJNSS_ISE_SB_EENSS_INSA_ILi16EEESB_EEEEESI_NS5_IJlSB_lEEESI_S1L_NS1C_6fusion15FusionCallbacksIS1G_NS1M_17LinearCombinationISI_fSI_fLNS_15FloatRoundStyleE2EEESH_S1K_JEEENS4_5SM1004TMEM4LOAD26SM100_TMEM_LOAD_32dp32b16xESZ_NS10_INS11_ILi2ELi4ELi3EEES14_NSS_INS5_IJNSA_ILi8EEES1I_EEENS5_IJS1I_SB_EEEEEEENS4_39AutoVectorizingCopyWithAssumedAlignmentILi128EEENS4_14SM90_TMA_STOREES21_S23_S23_EEEvvEEEEvNT_6ParamsE --------------------------
	.section	.nv.constant0._ZN7cutlass13device_kernelINS_4gemm6kernel13GemmUniversalIN4cute5tupleIJiiiiEEENS1_10collective13CollectiveMmaINS1_35MainloopSm100TmaUmmaWarpSpecializedILi8ELi2ELi4ENS5_IJNS4_1CILi1EEESB_SB_EEEEENS5_IJNSA_ILi128EEENSA_ILi64EEENSA_ILi32EEEEEENS_10tfloat32_tENS5_IJSB_llEEESI_SJ_NS4_8TiledMMAINS4_8MMA_AtomIJNS4_17SM100_MMA_TF32_SSISI_SI_fLi128ELi64ELNS4_4UMMA5MajorE1ELSO_1ELNSN_7ScaleInE0ELSP_0EEEEEENS4_6LayoutISC_NS5_IJNSA_ILi0EEEST_ST_EEEEENS5_IJNS4_10UnderscoreESW_SW_EEEEENS4_13SM90_TMA_LOADENS4_14ComposedLayoutINS4_7SwizzleILi2ELi5ELi2EEENS4_18smem_ptr_flag_bitsILi32EEENSS_INS5_IJSG_NSA_ILi4EEEEEENS5_IJSB_SG_EEEEEEEvNS4_8identityESZ_S19_vS1A_EENS_8epilogue10collective18CollectiveEpilogueINS1C_23Sm100TmaWarpSpecializedILi4ELi2ELi16ELb1ELb0EEEJSH_NS5_IJNSS_ISE_SB_EENSS_INSA_ILi16EEESB_EEEEESI_NS5_IJlSB_lEEESI_S1L_NS1C_6fusion15FusionCallbacksIS1G_NS1M_17LinearCombinationISI_fSI_fLNS_15FloatRoundStyleE2EEESH_S1K_JEEENS4_5SM1004TMEM4LOAD26SM100_TMEM_LOAD_32dp32b16xESZ_NS10_INS11_ILi2ELi4ELi3EEES14_NSS_INS5_IJNSA_ILi8EEES1I_EEENS5_IJS1I_SB_EEEEEEENS4_39AutoVectorizingCopyWithAssumedAlignmentILi128EEENS4_14SM90_TMA_STOREES21_S23_S23_EEEvvEEEEvNT_6ParamsE,"a",@progbits
	.sectionflags	@""
	.align	4
.nv.constant0._ZN7cutlass13device_kernelINS_4gemm6kernel13GemmUniversalIN4cute5tupleIJiiiiEEENS1_10collective13CollectiveMmaINS1_35MainloopSm100TmaUmmaWarpSpecializedILi8ELi2ELi4ENS5_IJNS4_1CILi1EEESB_SB_EEEEENS5_IJNSA_ILi128EEENSA_ILi64EEENSA_ILi32EEEEEENS_10tfloat32_tENS5_IJSB_llEEESI_SJ_NS4_8TiledMMAINS4_8MMA_AtomIJNS4_17SM100_MMA_TF32_SSISI_SI_fLi128ELi64ELNS4_4UMMA5MajorE1ELSO_1ELNSN_7ScaleInE0ELSP_0EEEEEENS4_6LayoutISC_NS5_IJNSA_ILi0EEEST_ST_EEEEENS5_IJNS4_10UnderscoreESW_SW_EEEEENS4_13SM90_TMA_LOADENS4_14ComposedLayoutINS4_7SwizzleILi2ELi5ELi2EEENS4_18smem_ptr_flag_bitsILi32EEENSS_INS5_IJSG_NSA_ILi4EEEEEENS5_IJSB_SG_EEEEEEEvNS4_8identityESZ_S19_vS1A_EENS_8epilogue10collective18CollectiveEpilogueINS1C_23Sm100TmaWarpSpecializedILi4ELi2ELi16ELb1ELb0EEEJSH_NS5_IJNSS_ISE_SB_EENSS_INSA_ILi16EEESB_EEEEESI_NS5_IJlSB_lEEESI_S1L_NS1C_6fusion15FusionCallbacksIS1G_NS1M_17LinearCombinationISI_fSI_fLNS_15FloatRoundStyleE2EEESH_S1K_JEEENS4_5SM1004TMEM4LOAD26SM100_TMEM_LOAD_32dp32b16xESZ_NS10_INS11_ILi2ELi4ELi3EEES14_NSS_INS5_IJNSA_ILi8EEES1I_EEENS5_IJS1I_SB_EEEEEEENS4_39AutoVectorizingCopyWithAssumedAlignmentILi128EEENS4_14SM90_TMA_STOREES21_S23_S23_EEEvvEEEEvNT_6ParamsE:
	.zero		2944


//--------------------- SYMBOLS --------------------------

	.type		.nv.reservedSmem.offset0,@object
	.size		.nv.reservedSmem.offset0,0x4
	.type		.nv.reservedSmem.cap,@object
	.size		.nv.reservedSmem.cap,0x4
	.type		__assertfail,@function
